//
// Generated by NVIDIA NVVM Compiler
//
// Compiler Build ID: CL-36424714
// Cuda compilation tools, release 13.0, V13.0.88
// Based on NVVM 20.0.0
//

.version 9.0
.target sm_100
.address_size 64

	// .globl	_Z6conv2dPfS_S_ii
.const .align 4 .b8 hC[100];
// _ZZ41conv2d_with_constant_memory_shared_memoryPfS_iiE11shared_tile has been demoted

.visible .entry _Z6conv2dPfS_S_ii(
	.param .u64 .ptr .align 1 _Z6conv2dPfS_S_ii_param_0,
	.param .u64 .ptr .align 1 _Z6conv2dPfS_S_ii_param_1,
	.param .u64 .ptr .align 1 _Z6conv2dPfS_S_ii_param_2,
	.param .u32 _Z6conv2dPfS_S_ii_param_3,
	.param .u32 _Z6conv2dPfS_S_ii_param_4
)
{
	.reg .pred 	%p<103>;
	.reg .b32 	%r<53>;
	.reg .b32 	%f<127>;
	.reg .b64 	%rd<40>;

	ld.param.u64 	%rd11, [_Z6conv2dPfS_S_ii_param_0];
	ld.param.u64 	%rd12, [_Z6conv2dPfS_S_ii_param_1];
	ld.param.u64 	%rd13, [_Z6conv2dPfS_S_ii_param_2];
	ld.param.u32 	%r10, [_Z6conv2dPfS_S_ii_param_3];
	ld.param.u32 	%r11, [_Z6conv2dPfS_S_ii_param_4];
	cvta.to.global.u64 	%rd1, %rd11;
	cvta.to.global.u64 	%rd2, %rd12;
	cvta.to.global.u64 	%rd3, %rd13;
	mov.u32 	%r12, %ctaid.x;
	mov.u32 	%r13, %ntid.x;
	mov.u32 	%r14, %tid.x;
	mad.lo.s32 	%r15, %r12, %r13, %r14;
	mov.u32 	%r16, %ctaid.y;
	mov.u32 	%r17, %ntid.y;
	mov.u32 	%r18, %tid.y;
	mad.lo.s32 	%r1, %r16, %r17, %r18;
	mul.lo.s32 	%r2, %r11, %r1;
	add.s32 	%r3, %r2, %r15;
	add.s32 	%r19, %r1, -2;
	setp.gt.u32 	%p7, %r1, 1;
	setp.lt.s32 	%p8, %r19, %r10;
	and.pred  	%p1, %p7, %p8;
	mul.lo.s32 	%r4, %r11, %r19;
	add.s32 	%r20, %r15, -2;
	setp.gt.s32 	%p9, %r15, 1;
	setp.lt.s32 	%p10, %r20, %r11;
	and.pred  	%p2, %p9, %p10;
	and.pred  	%p12, %p1, %p2;
	cvt.s64.s32 	%rd14, %r4;
	cvt.s64.s32 	%rd4, %r15;
	add.s64 	%rd15, %rd4, %rd14;
	shl.b64 	%rd16, %rd15, 2;
	add.s64 	%rd5, %rd1, %rd16;
	mov.f32 	%f103, 0f00000000;
	not.pred 	%p13, %p12;
	@%p13 bra 	$L__BB0_2;
	ld.global.f32 	%f52, [%rd2];
	ld.global.f32 	%f53, [%rd5+-8];
	fma.rn.f32 	%f103, %f52, %f53, 0f00000000;
$L__BB0_2:
	ld.param.u32 	%r41, [_Z6conv2dPfS_S_ii_param_4];
	cvt.u32.u64 	%r21, %rd4;
	setp.gt.s32 	%p14, %r21, 0;
	setp.le.s32 	%p15, %r21, %r41;
	and.pred  	%p16, %p14, %p15;
	and.pred  	%p17, %p1, %p16;
	not.pred 	%p18, %p17;
	@%p18 bra 	$L__BB0_4;
	ld.global.f32 	%f54, [%rd2+4];
	ld.global.f32 	%f55, [%rd5+-4];
	fma.rn.f32 	%f103, %f54, %f55, %f103;
$L__BB0_4:
	ld.param.u32 	%r42, [_Z6conv2dPfS_S_ii_param_4];
	setp.gt.s32 	%p19, %r21, -1;
	setp.lt.s32 	%p20, %r21, %r42;
	and.pred  	%p3, %p19, %p20;
	and.pred  	%p21, %p1, %p3;
	not.pred 	%p22, %p21;
	@%p22 bra 	$L__BB0_6;
	ld.global.f32 	%f56, [%rd2+8];
	add.s32 	%r24, %r21, %r4;
	mul.wide.s32 	%rd17, %r24, 4;
	add.s64 	%rd18, %rd1, %rd17;
	ld.global.f32 	%f57, [%rd18];
	fma.rn.f32 	%f103, %f56, %f57, %f103;
$L__BB0_6:
	ld.param.u32 	%r43, [_Z6conv2dPfS_S_ii_param_4];
	add.s32 	%r26, %r21, 1;
	setp.gt.s32 	%p23, %r21, -2;
	setp.lt.s32 	%p24, %r26, %r43;
	and.pred  	%p4, %p23, %p24;
	setp.gt.u32 	%p25, %r1, 1;
	setp.lt.s32 	%p26, %r19, %r10;
	and.pred  	%p27, %p25, %p26;
	and.pred  	%p28, %p27, %p4;
	not.pred 	%p29, %p28;
	@%p29 bra 	$L__BB0_8;
	ld.global.f32 	%f58, [%rd2+12];
	ld.global.f32 	%f59, [%rd5+4];
	fma.rn.f32 	%f103, %f58, %f59, %f103;
$L__BB0_8:
	ld.param.u32 	%r44, [_Z6conv2dPfS_S_ii_param_4];
	add.s32 	%r29, %r21, 2;
	setp.gt.s32 	%p30, %r21, -3;
	setp.lt.s32 	%p31, %r29, %r44;
	and.pred  	%p5, %p30, %p31;
	setp.gt.u32 	%p32, %r1, 1;
	setp.lt.s32 	%p33, %r19, %r10;
	and.pred  	%p34, %p32, %p33;
	and.pred  	%p35, %p34, %p5;
	not.pred 	%p36, %p35;
	@%p36 bra 	$L__BB0_10;
	ld.global.f32 	%f60, [%rd2+16];
	ld.global.f32 	%f61, [%rd5+8];
	fma.rn.f32 	%f103, %f60, %f61, %f103;
$L__BB0_10:
	ld.param.u32 	%r45, [_Z6conv2dPfS_S_ii_param_4];
	mul.wide.s32 	%rd19, %r3, 4;
	add.s64 	%rd6, %rd3, %rd19;
	st.global.f32 	[%rd6], %f103;
	setp.ne.s32 	%p37, %r1, 0;
	setp.le.s32 	%p38, %r1, %r10;
	and.pred  	%p6, %p37, %p38;
	add.s32 	%r5, %r4, %r45;
	and.pred  	%p39, %p6, %p2;
	cvt.s64.s32 	%rd20, %r5;
	add.s64 	%rd21, %rd4, %rd20;
	shl.b64 	%rd22, %rd21, 2;
	add.s64 	%rd7, %rd1, %rd22;
	not.pred 	%p40, %p39;
	@%p40 bra 	$L__BB0_12;
	ld.global.f32 	%f62, [%rd2+20];
	ld.global.f32 	%f63, [%rd7+-8];
	fma.rn.f32 	%f103, %f62, %f63, %f103;
$L__BB0_12:
	ld.param.u32 	%r46, [_Z6conv2dPfS_S_ii_param_4];
	cvt.u32.u64 	%r31, %rd4;
	setp.gt.s32 	%p41, %r31, 0;
	setp.le.s32 	%p42, %r31, %r46;
	and.pred  	%p43, %p41, %p42;
	and.pred  	%p44, %p6, %p43;
	not.pred 	%p45, %p44;
	@%p45 bra 	$L__BB0_14;
	ld.global.f32 	%f64, [%rd2+24];
	ld.global.f32 	%f65, [%rd7+-4];
	fma.rn.f32 	%f103, %f64, %f65, %f103;
$L__BB0_14:
	and.pred  	%p46, %p6, %p3;
	not.pred 	%p47, %p46;
	@%p47 bra 	$L__BB0_16;
	ld.global.f32 	%f66, [%rd2+28];
	add.s32 	%r33, %r31, %r5;
	mul.wide.s32 	%rd23, %r33, 4;
	add.s64 	%rd24, %rd1, %rd23;
	ld.global.f32 	%f67, [%rd24];
	fma.rn.f32 	%f103, %f66, %f67, %f103;
$L__BB0_16:
	and.pred  	%p48, %p6, %p4;
	not.pred 	%p49, %p48;
	@%p49 bra 	$L__BB0_18;
	ld.global.f32 	%f68, [%rd2+32];
	ld.global.f32 	%f69, [%rd7+4];
	fma.rn.f32 	%f103, %f68, %f69, %f103;
$L__BB0_18:
	and.pred  	%p50, %p6, %p5;
	not.pred 	%p51, %p50;
	@%p51 bra 	$L__BB0_20;
	ld.global.f32 	%f70, [%rd2+36];
	ld.global.f32 	%f71, [%rd7+8];
	fma.rn.f32 	%f103, %f70, %f71, %f103;
$L__BB0_20:
	st.global.f32 	[%rd6], %f103;
	setp.ge.s32 	%p52, %r1, %r10;
	not.pred 	%p53, %p2;
	cvt.s64.s32 	%rd25, %r2;
	add.s64 	%rd26, %rd4, %rd25;
	shl.b64 	%rd27, %rd26, 2;
	add.s64 	%rd8, %rd1, %rd27;
	or.pred  	%p54, %p52, %p53;
	@%p54 bra 	$L__BB0_22;
	ld.global.f32 	%f72, [%rd2+40];
	ld.global.f32 	%f73, [%rd8+-8];
	fma.rn.f32 	%f103, %f72, %f73, %f103;
$L__BB0_22:
	ld.param.u32 	%r47, [_Z6conv2dPfS_S_ii_param_4];
	setp.ge.s32 	%p55, %r1, %r10;
	cvt.u32.u64 	%r34, %rd4;
	setp.lt.s32 	%p56, %r34, 1;
	setp.gt.s32 	%p57, %r34, %r47;
	or.pred  	%p58, %p56, %p57;
	or.pred  	%p59, %p55, %p58;
	@%p59 bra 	$L__BB0_24;
	ld.global.f32 	%f74, [%rd2+44];
	ld.global.f32 	%f75, [%rd8+-4];
	fma.rn.f32 	%f103, %f74, %f75, %f103;
$L__BB0_24:
	setp.ge.s32 	%p60, %r1, %r10;
	not.pred 	%p61, %p3;
	or.pred  	%p62, %p60, %p61;
	@%p62 bra 	$L__BB0_26;
	ld.global.f32 	%f76, [%rd2+48];
	mul.wide.s32 	%rd28, %r3, 4;
	add.s64 	%rd29, %rd1, %rd28;
	ld.global.f32 	%f77, [%rd29];
	fma.rn.f32 	%f103, %f76, %f77, %f103;
$L__BB0_26:
	setp.ge.s32 	%p63, %r1, %r10;
	not.pred 	%p64, %p4;
	or.pred  	%p65, %p63, %p64;
	@%p65 bra 	$L__BB0_28;
	ld.global.f32 	%f78, [%rd2+52];
	ld.global.f32 	%f79, [%rd8+4];
	fma.rn.f32 	%f103, %f78, %f79, %f103;
$L__BB0_28:
	setp.ge.s32 	%p66, %r1, %r10;
	not.pred 	%p67, %p5;
	or.pred  	%p68, %p66, %p67;
	@%p68 bra 	$L__BB0_30;
	ld.global.f32 	%f80, [%rd2+56];
	ld.global.f32 	%f81, [%rd8+8];
	fma.rn.f32 	%f103, %f80, %f81, %f103;
$L__BB0_30:
	ld.param.u32 	%r48, [_Z6conv2dPfS_S_ii_param_4];
	st.global.f32 	[%rd6], %f103;
	add.s32 	%r6, %r1, 1;
	setp.ge.s32 	%p69, %r6, %r10;
	shl.b32 	%r35, %r48, 1;
	add.s32 	%r7, %r5, %r35;
	not.pred 	%p70, %p2;
	cvt.s64.s32 	%rd30, %r7;
	add.s64 	%rd31, %rd4, %rd30;
	shl.b64 	%rd32, %rd31, 2;
	add.s64 	%rd9, %rd1, %rd32;
	or.pred  	%p71, %p69, %p70;
	@%p71 bra 	$L__BB0_32;
	ld.global.f32 	%f82, [%rd2+60];
	ld.global.f32 	%f83, [%rd9+-8];
	fma.rn.f32 	%f103, %f82, %f83, %f103;
$L__BB0_32:
	ld.param.u32 	%r49, [_Z6conv2dPfS_S_ii_param_4];
	setp.ge.s32 	%p72, %r6, %r10;
	cvt.u32.u64 	%r36, %rd4;
	setp.lt.s32 	%p73, %r36, 1;
	setp.gt.s32 	%p74, %r36, %r49;
	or.pred  	%p75, %p73, %p74;
	or.pred  	%p76, %p72, %p75;
	@%p76 bra 	$L__BB0_34;
	ld.global.f32 	%f84, [%rd2+64];
	ld.global.f32 	%f85, [%rd9+-4];
	fma.rn.f32 	%f103, %f84, %f85, %f103;
$L__BB0_34:
	setp.ge.s32 	%p77, %r6, %r10;
	not.pred 	%p78, %p3;
	or.pred  	%p79, %p77, %p78;
	@%p79 bra 	$L__BB0_36;
	ld.param.u32 	%r50, [_Z6conv2dPfS_S_ii_param_4];
	ld.global.f32 	%f86, [%rd2+68];
	add.s32 	%r37, %r3, %r50;
	mul.wide.s32 	%rd33, %r37, 4;
	add.s64 	%rd34, %rd1, %rd33;
	ld.global.f32 	%f87, [%rd34];
	fma.rn.f32 	%f103, %f86, %f87, %f103;
$L__BB0_36:
	setp.ge.s32 	%p80, %r6, %r10;
	not.pred 	%p81, %p4;
	or.pred  	%p82, %p80, %p81;
	@%p82 bra 	$L__BB0_38;
	ld.global.f32 	%f88, [%rd2+72];
	ld.global.f32 	%f89, [%rd9+4];
	fma.rn.f32 	%f103, %f88, %f89, %f103;
$L__BB0_38:
	setp.ge.s32 	%p83, %r6, %r10;
	not.pred 	%p84, %p5;
	or.pred  	%p85, %p83, %p84;
	@%p85 bra 	$L__BB0_40;
	ld.global.f32 	%f90, [%rd2+76];
	ld.global.f32 	%f91, [%rd9+8];
	fma.rn.f32 	%f103, %f90, %f91, %f103;
$L__BB0_40:
	ld.param.u32 	%r51, [_Z6conv2dPfS_S_ii_param_4];
	st.global.f32 	[%rd6], %f103;
	add.s32 	%r8, %r1, 2;
	setp.ge.s32 	%p86, %r8, %r10;
	add.s32 	%r9, %r7, %r51;
	not.pred 	%p87, %p2;
	cvt.s64.s32 	%rd35, %r9;
	add.s64 	%rd36, %rd4, %rd35;
	shl.b64 	%rd37, %rd36, 2;
	add.s64 	%rd10, %rd1, %rd37;
	or.pred  	%p88, %p86, %p87;
	@%p88 bra 	$L__BB0_42;
	ld.global.f32 	%f92, [%rd2+80];
	ld.global.f32 	%f93, [%rd10+-8];
	fma.rn.f32 	%f103, %f92, %f93, %f103;
$L__BB0_42:
	ld.param.u32 	%r52, [_Z6conv2dPfS_S_ii_param_4];
	setp.ge.s32 	%p89, %r8, %r10;
	setp.lt.s32 	%p90, %r36, 1;
	setp.gt.s32 	%p91, %r36, %r52;
	or.pred  	%p92, %p90, %p91;
	or.pred  	%p93, %p89, %p92;
	@%p93 bra 	$L__BB0_44;
	ld.global.f32 	%f94, [%rd2+84];
	ld.global.f32 	%f95, [%rd10+-4];
	fma.rn.f32 	%f103, %f94, %f95, %f103;
$L__BB0_44:
	setp.ge.s32 	%p94, %r8, %r10;
	not.pred 	%p95, %p3;
	or.pred  	%p96, %p94, %p95;
	@%p96 bra 	$L__BB0_46;
	ld.global.f32 	%f96, [%rd2+88];
	add.s32 	%r40, %r36, %r9;
	mul.wide.s32 	%rd38, %r40, 4;
	add.s64 	%rd39, %rd1, %rd38;
	ld.global.f32 	%f97, [%rd39];
	fma.rn.f32 	%f103, %f96, %f97, %f103;
$L__BB0_46:
	setp.ge.s32 	%p97, %r8, %r10;
	not.pred 	%p98, %p4;
	or.pred  	%p99, %p97, %p98;
	@%p99 bra 	$L__BB0_48;
	ld.global.f32 	%f98, [%rd2+92];
	ld.global.f32 	%f99, [%rd10+4];
	fma.rn.f32 	%f103, %f98, %f99, %f103;
$L__BB0_48:
	setp.ge.s32 	%p100, %r8, %r10;
	not.pred 	%p101, %p5;
	or.pred  	%p102, %p100, %p101;
	@%p102 bra 	$L__BB0_50;
	ld.global.f32 	%f100, [%rd2+96];
	ld.global.f32 	%f101, [%rd10+8];
	fma.rn.f32 	%f103, %f100, %f101, %f103;
$L__BB0_50:
	st.global.f32 	[%rd6], %f103;
	ret;

}
	// .globl	_Z27conv2d_with_constant_memoryPfS_ii
.visible .entry _Z27conv2d_with_constant_memoryPfS_ii(
	.param .u64 .ptr .align 1 _Z27conv2d_with_constant_memoryPfS_ii_param_0,
	.param .u64 .ptr .align 1 _Z27conv2d_with_constant_memoryPfS_ii_param_1,
	.param .u32 _Z27conv2d_with_constant_memoryPfS_ii_param_2,
	.param .u32 _Z27conv2d_with_constant_memoryPfS_ii_param_3
)
{
	.reg .pred 	%p<103>;
	.reg .b32 	%r<53>;
	.reg .b32 	%f<127>;
	.reg .b64 	%rd<38>;

	ld.param.u64 	%rd10, [_Z27conv2d_with_constant_memoryPfS_ii_param_0];
	ld.param.u64 	%rd11, [_Z27conv2d_with_constant_memoryPfS_ii_param_1];
	ld.param.u32 	%r10, [_Z27conv2d_with_constant_memoryPfS_ii_param_2];
	ld.param.u32 	%r11, [_Z27conv2d_with_constant_memoryPfS_ii_param_3];
	cvta.to.global.u64 	%rd1, %rd10;
	cvta.to.global.u64 	%rd2, %rd11;
	mov.u32 	%r12, %ctaid.x;
	mov.u32 	%r13, %ntid.x;
	mov.u32 	%r14, %tid.x;
	mad.lo.s32 	%r15, %r12, %r13, %r14;
	mov.u32 	%r16, %ctaid.y;
	mov.u32 	%r17, %ntid.y;
	mov.u32 	%r18, %tid.y;
	mad.lo.s32 	%r1, %r16, %r17, %r18;
	mul.lo.s32 	%r2, %r11, %r1;
	add.s32 	%r3, %r2, %r15;
	add.s32 	%r19, %r1, -2;
	setp.gt.u32 	%p7, %r1, 1;
	setp.lt.s32 	%p8, %r19, %r10;
	and.pred  	%p1, %p7, %p8;
	mul.lo.s32 	%r4, %r11, %r19;
	add.s32 	%r20, %r15, -2;
	setp.gt.s32 	%p9, %r15, 1;
	setp.lt.s32 	%p10, %r20, %r11;
	and.pred  	%p2, %p9, %p10;
	and.pred  	%p12, %p1, %p2;
	cvt.s64.s32 	%rd12, %r4;
	cvt.s64.s32 	%rd3, %r15;
	add.s64 	%rd13, %rd3, %rd12;
	shl.b64 	%rd14, %rd13, 2;
	add.s64 	%rd4, %rd1, %rd14;
	mov.f32 	%f103, 0f00000000;
	not.pred 	%p13, %p12;
	@%p13 bra 	$L__BB1_2;
	ld.const.f32 	%f52, [hC];
	ld.global.f32 	%f53, [%rd4+-8];
	fma.rn.f32 	%f103, %f52, %f53, 0f00000000;
$L__BB1_2:
	ld.param.u32 	%r41, [_Z27conv2d_with_constant_memoryPfS_ii_param_3];
	cvt.u32.u64 	%r21, %rd3;
	setp.gt.s32 	%p14, %r21, 0;
	setp.le.s32 	%p15, %r21, %r41;
	and.pred  	%p16, %p14, %p15;
	and.pred  	%p17, %p1, %p16;
	not.pred 	%p18, %p17;
	@%p18 bra 	$L__BB1_4;
	ld.const.f32 	%f54, [hC+4];
	ld.global.f32 	%f55, [%rd4+-4];
	fma.rn.f32 	%f103, %f54, %f55, %f103;
$L__BB1_4:
	ld.param.u32 	%r42, [_Z27conv2d_with_constant_memoryPfS_ii_param_3];
	setp.gt.s32 	%p19, %r21, -1;
	setp.lt.s32 	%p20, %r21, %r42;
	and.pred  	%p3, %p19, %p20;
	and.pred  	%p21, %p1, %p3;
	not.pred 	%p22, %p21;
	@%p22 bra 	$L__BB1_6;
	ld.const.f32 	%f56, [hC+8];
	add.s32 	%r24, %r21, %r4;
	mul.wide.s32 	%rd15, %r24, 4;
	add.s64 	%rd16, %rd1, %rd15;
	ld.global.f32 	%f57, [%rd16];
	fma.rn.f32 	%f103, %f56, %f57, %f103;
$L__BB1_6:
	ld.param.u32 	%r43, [_Z27conv2d_with_constant_memoryPfS_ii_param_3];
	add.s32 	%r26, %r21, 1;
	setp.gt.s32 	%p23, %r21, -2;
	setp.lt.s32 	%p24, %r26, %r43;
	and.pred  	%p4, %p23, %p24;
	setp.gt.u32 	%p25, %r1, 1;
	setp.lt.s32 	%p26, %r19, %r10;
	and.pred  	%p27, %p25, %p26;
	and.pred  	%p28, %p27, %p4;
	not.pred 	%p29, %p28;
	@%p29 bra 	$L__BB1_8;
	ld.const.f32 	%f58, [hC+12];
	ld.global.f32 	%f59, [%rd4+4];
	fma.rn.f32 	%f103, %f58, %f59, %f103;
$L__BB1_8:
	ld.param.u32 	%r44, [_Z27conv2d_with_constant_memoryPfS_ii_param_3];
	add.s32 	%r29, %r21, 2;
	setp.gt.s32 	%p30, %r21, -3;
	setp.lt.s32 	%p31, %r29, %r44;
	and.pred  	%p5, %p30, %p31;
	setp.gt.u32 	%p32, %r1, 1;
	setp.lt.s32 	%p33, %r19, %r10;
	and.pred  	%p34, %p32, %p33;
	and.pred  	%p35, %p34, %p5;
	not.pred 	%p36, %p35;
	@%p36 bra 	$L__BB1_10;
	ld.const.f32 	%f60, [hC+16];
	ld.global.f32 	%f61, [%rd4+8];
	fma.rn.f32 	%f103, %f60, %f61, %f103;
$L__BB1_10:
	ld.param.u32 	%r45, [_Z27conv2d_with_constant_memoryPfS_ii_param_3];
	mul.wide.s32 	%rd17, %r3, 4;
	add.s64 	%rd5, %rd2, %rd17;
	st.global.f32 	[%rd5], %f103;
	setp.ne.s32 	%p37, %r1, 0;
	setp.le.s32 	%p38, %r1, %r10;
	and.pred  	%p6, %p37, %p38;
	add.s32 	%r5, %r4, %r45;
	and.pred  	%p39, %p6, %p2;
	cvt.s64.s32 	%rd18, %r5;
	add.s64 	%rd19, %rd3, %rd18;
	shl.b64 	%rd20, %rd19, 2;
	add.s64 	%rd6, %rd1, %rd20;
	not.pred 	%p40, %p39;
	@%p40 bra 	$L__BB1_12;
	ld.const.f32 	%f62, [hC+20];
	ld.global.f32 	%f63, [%rd6+-8];
	fma.rn.f32 	%f103, %f62, %f63, %f103;
$L__BB1_12:
	ld.param.u32 	%r46, [_Z27conv2d_with_constant_memoryPfS_ii_param_3];
	cvt.u32.u64 	%r31, %rd3;
	setp.gt.s32 	%p41, %r31, 0;
	setp.le.s32 	%p42, %r31, %r46;
	and.pred  	%p43, %p41, %p42;
	and.pred  	%p44, %p6, %p43;
	not.pred 	%p45, %p44;
	@%p45 bra 	$L__BB1_14;
	ld.const.f32 	%f64, [hC+24];
	ld.global.f32 	%f65, [%rd6+-4];
	fma.rn.f32 	%f103, %f64, %f65, %f103;
$L__BB1_14:
	and.pred  	%p46, %p6, %p3;
	not.pred 	%p47, %p46;
	@%p47 bra 	$L__BB1_16;
	ld.const.f32 	%f66, [hC+28];
	add.s32 	%r33, %r31, %r5;
	mul.wide.s32 	%rd21, %r33, 4;
	add.s64 	%rd22, %rd1, %rd21;
	ld.global.f32 	%f67, [%rd22];
	fma.rn.f32 	%f103, %f66, %f67, %f103;
$L__BB1_16:
	and.pred  	%p48, %p6, %p4;
	not.pred 	%p49, %p48;
	@%p49 bra 	$L__BB1_18;
	ld.const.f32 	%f68, [hC+32];
	ld.global.f32 	%f69, [%rd6+4];
	fma.rn.f32 	%f103, %f68, %f69, %f103;
$L__BB1_18:
	and.pred  	%p50, %p6, %p5;
	not.pred 	%p51, %p50;
	@%p51 bra 	$L__BB1_20;
	ld.const.f32 	%f70, [hC+36];
	ld.global.f32 	%f71, [%rd6+8];
	fma.rn.f32 	%f103, %f70, %f71, %f103;
$L__BB1_20:
	st.global.f32 	[%rd5], %f103;
	setp.ge.s32 	%p52, %r1, %r10;
	not.pred 	%p53, %p2;
	cvt.s64.s32 	%rd23, %r2;
	add.s64 	%rd24, %rd3, %rd23;
	shl.b64 	%rd25, %rd24, 2;
	add.s64 	%rd7, %rd1, %rd25;
	or.pred  	%p54, %p52, %p53;
	@%p54 bra 	$L__BB1_22;
	ld.const.f32 	%f72, [hC+40];
	ld.global.f32 	%f73, [%rd7+-8];
	fma.rn.f32 	%f103, %f72, %f73, %f103;
$L__BB1_22:
	ld.param.u32 	%r47, [_Z27conv2d_with_constant_memoryPfS_ii_param_3];
	setp.ge.s32 	%p55, %r1, %r10;
	cvt.u32.u64 	%r34, %rd3;
	setp.lt.s32 	%p56, %r34, 1;
	setp.gt.s32 	%p57, %r34, %r47;
	or.pred  	%p58, %p56, %p57;
	or.pred  	%p59, %p55, %p58;
	@%p59 bra 	$L__BB1_24;
	ld.const.f32 	%f74, [hC+44];
	ld.global.f32 	%f75, [%rd7+-4];
	fma.rn.f32 	%f103, %f74, %f75, %f103;
$L__BB1_24:
	setp.ge.s32 	%p60, %r1, %r10;
	not.pred 	%p61, %p3;
	or.pred  	%p62, %p60, %p61;
	@%p62 bra 	$L__BB1_26;
	ld.const.f32 	%f76, [hC+48];
	mul.wide.s32 	%rd26, %r3, 4;
	add.s64 	%rd27, %rd1, %rd26;
	ld.global.f32 	%f77, [%rd27];
	fma.rn.f32 	%f103, %f76, %f77, %f103;
$L__BB1_26:
	setp.ge.s32 	%p63, %r1, %r10;
	not.pred 	%p64, %p4;
	or.pred  	%p65, %p63, %p64;
	@%p65 bra 	$L__BB1_28;
	ld.const.f32 	%f78, [hC+52];
	ld.global.f32 	%f79, [%rd7+4];
	fma.rn.f32 	%f103, %f78, %f79, %f103;
$L__BB1_28:
	setp.ge.s32 	%p66, %r1, %r10;
	not.pred 	%p67, %p5;
	or.pred  	%p68, %p66, %p67;
	@%p68 bra 	$L__BB1_30;
	ld.const.f32 	%f80, [hC+56];
	ld.global.f32 	%f81, [%rd7+8];
	fma.rn.f32 	%f103, %f80, %f81, %f103;
$L__BB1_30:
	ld.param.u32 	%r48, [_Z27conv2d_with_constant_memoryPfS_ii_param_3];
	st.global.f32 	[%rd5], %f103;
	add.s32 	%r6, %r1, 1;
	setp.ge.s32 	%p69, %r6, %r10;
	shl.b32 	%r35, %r48, 1;
	add.s32 	%r7, %r5, %r35;
	not.pred 	%p70, %p2;
	cvt.s64.s32 	%rd28, %r7;
	add.s64 	%rd29, %rd3, %rd28;
	shl.b64 	%rd30, %rd29, 2;
	add.s64 	%rd8, %rd1, %rd30;
	or.pred  	%p71, %p69, %p70;
	@%p71 bra 	$L__BB1_32;
	ld.const.f32 	%f82, [hC+60];
	ld.global.f32 	%f83, [%rd8+-8];
	fma.rn.f32 	%f103, %f82, %f83, %f103;
$L__BB1_32:
	ld.param.u32 	%r49, [_Z27conv2d_with_constant_memoryPfS_ii_param_3];
	setp.ge.s32 	%p72, %r6, %r10;
	cvt.u32.u64 	%r36, %rd3;
	setp.lt.s32 	%p73, %r36, 1;
	setp.gt.s32 	%p74, %r36, %r49;
	or.pred  	%p75, %p73, %p74;
	or.pred  	%p76, %p72, %p75;
	@%p76 bra 	$L__BB1_34;
	ld.const.f32 	%f84, [hC+64];
	ld.global.f32 	%f85, [%rd8+-4];
	fma.rn.f32 	%f103, %f84, %f85, %f103;
$L__BB1_34:
	setp.ge.s32 	%p77, %r6, %r10;
	not.pred 	%p78, %p3;
	or.pred  	%p79, %p77, %p78;
	@%p79 bra 	$L__BB1_36;
	ld.param.u32 	%r50, [_Z27conv2d_with_constant_memoryPfS_ii_param_3];
	ld.const.f32 	%f86, [hC+68];
	add.s32 	%r37, %r3, %r50;
	mul.wide.s32 	%rd31, %r37, 4;
	add.s64 	%rd32, %rd1, %rd31;
	ld.global.f32 	%f87, [%rd32];
	fma.rn.f32 	%f103, %f86, %f87, %f103;
$L__BB1_36:
	setp.ge.s32 	%p80, %r6, %r10;
	not.pred 	%p81, %p4;
	or.pred  	%p82, %p80, %p81;
	@%p82 bra 	$L__BB1_38;
	ld.const.f32 	%f88, [hC+72];
	ld.global.f32 	%f89, [%rd8+4];
	fma.rn.f32 	%f103, %f88, %f89, %f103;
$L__BB1_38:
	setp.ge.s32 	%p83, %r6, %r10;
	not.pred 	%p84, %p5;
	or.pred  	%p85, %p83, %p84;
	@%p85 bra 	$L__BB1_40;
	ld.const.f32 	%f90, [hC+76];
	ld.global.f32 	%f91, [%rd8+8];
	fma.rn.f32 	%f103, %f90, %f91, %f103;
$L__BB1_40:
	ld.param.u32 	%r51, [_Z27conv2d_with_constant_memoryPfS_ii_param_3];
	st.global.f32 	[%rd5], %f103;
	add.s32 	%r8, %r1, 2;
	setp.ge.s32 	%p86, %r8, %r10;
	add.s32 	%r9, %r7, %r51;
	not.pred 	%p87, %p2;
	cvt.s64.s32 	%rd33, %r9;
	add.s64 	%rd34, %rd3, %rd33;
	shl.b64 	%rd35, %rd34, 2;
	add.s64 	%rd9, %rd1, %rd35;
	or.pred  	%p88, %p86, %p87;
	@%p88 bra 	$L__BB1_42;
	ld.const.f32 	%f92, [hC+80];
	ld.global.f32 	%f93, [%rd9+-8];
	fma.rn.f32 	%f103, %f92, %f93, %f103;
$L__BB1_42:
	ld.param.u32 	%r52, [_Z27conv2d_with_constant_memoryPfS_ii_param_3];
	setp.ge.s32 	%p89, %r8, %r10;
	setp.lt.s32 	%p90, %r36, 1;
	setp.gt.s32 	%p91, %r36, %r52;
	or.pred  	%p92, %p90, %p91;
	or.pred  	%p93, %p89, %p92;
	@%p93 bra 	$L__BB1_44;
	ld.const.f32 	%f94, [hC+84];
	ld.global.f32 	%f95, [%rd9+-4];
	fma.rn.f32 	%f103, %f94, %f95, %f103;
$L__BB1_44:
	setp.ge.s32 	%p94, %r8, %r10;
	not.pred 	%p95, %p3;
	or.pred  	%p96, %p94, %p95;
	@%p96 bra 	$L__BB1_46;
	ld.const.f32 	%f96, [hC+88];
	add.s32 	%r40, %r36, %r9;
	mul.wide.s32 	%rd36, %r40, 4;
	add.s64 	%rd37, %rd1, %rd36;
	ld.global.f32 	%f97, [%rd37];
	fma.rn.f32 	%f103, %f96, %f97, %f103;
$L__BB1_46:
	setp.ge.s32 	%p97, %r8, %r10;
	not.pred 	%p98, %p4;
	or.pred  	%p99, %p97, %p98;
	@%p99 bra 	$L__BB1_48;
	ld.const.f32 	%f98, [hC+92];
	ld.global.f32 	%f99, [%rd9+4];
	fma.rn.f32 	%f103, %f98, %f99, %f103;
$L__BB1_48:
	setp.ge.s32 	%p100, %r8, %r10;
	not.pred 	%p101, %p5;
	or.pred  	%p102, %p100, %p101;
	@%p102 bra 	$L__BB1_50;
	ld.const.f32 	%f100, [hC+96];
	ld.global.f32 	%f101, [%rd9+8];
	fma.rn.f32 	%f103, %f100, %f101, %f103;
$L__BB1_50:
	st.global.f32 	[%rd5], %f103;
	ret;

}
	// .globl	_Z41conv2d_with_constant_memory_shared_memoryPfS_ii
.visible .entry _Z41conv2d_with_constant_memory_shared_memoryPfS_ii(
	.param .u64 .ptr .align 1 _Z41conv2d_with_constant_memory_shared_memoryPfS_ii_param_0,
	.param .u64 .ptr .align 1 _Z41conv2d_with_constant_memory_shared_memoryPfS_ii_param_1,
	.param .u32 _Z41conv2d_with_constant_memory_shared_memoryPfS_ii_param_2,
	.param .u32 _Z41conv2d_with_constant_memory_shared_memoryPfS_ii_param_3
)
{
	.reg .pred 	%p<26>;
	.reg .b32 	%r<78>;
	.reg .b32 	%f<128>;
	.reg .b64 	%rd<8>;
	// demoted variable
	.shared .align 4 .b8 _ZZ41conv2d_with_constant_memory_shared_memoryPfS_iiE11shared_tile[4224];
	ld.param.u64 	%rd2, [_Z41conv2d_with_constant_memory_shared_memoryPfS_ii_param_0];
	ld.param.u64 	%rd3, [_Z41conv2d_with_constant_memory_shared_memoryPfS_ii_param_1];
	ld.param.u32 	%r12, [_Z41conv2d_with_constant_memory_shared_memoryPfS_ii_param_2];
	cvta.to.global.u64 	%rd4, %rd3;
	cvta.to.global.u64 	%rd5, %rd2;
	mov.u32 	%r13, %ctaid.x;
	mov.u32 	%r14, %ntid.x;
	mov.u32 	%r1, %tid.x;
	mad.lo.s32 	%r15, %r13, %r14, %r1;
	mov.u32 	%r16, %ctaid.y;
	mov.u32 	%r17, %ntid.y;
	mov.u32 	%r2, %tid.y;
	mad.lo.s32 	%r18, %r16, %r17, %r2;
	mad.lo.s32 	%r19, %r12, %r18, %r15;
	mul.wide.s32 	%rd6, %r19, 4;
	add.s64 	%rd7, %rd5, %rd6;
	ld.global.f32 	%f52, [%rd7];
	cvt.rzi.s32.f32 	%r20, %f52;
	mul.lo.s32 	%r21, %r2, 132;
	mov.u32 	%r22, _ZZ41conv2d_with_constant_memory_shared_memoryPfS_iiE11shared_tile;
	add.s32 	%r23, %r22, %r21;
	shl.b32 	%r24, %r1, 2;
	add.s32 	%r25, %r23, %r24;
	st.shared.u32 	[%r25], %r20;
	bar.sync 	0;
	add.s64 	%rd1, %rd4, %rd6;
	add.s32 	%r3, %r1, -2;
	add.s32 	%r26, %r22, %r24;
	add.s32 	%r27, %r26, %r21;
	add.s32 	%r4, %r2, -2;
	or.b32  	%r28, %r4, %r3;
	setp.gt.u32 	%p1, %r28, 31;
	add.s32 	%r5, %r27, -8;
	mov.f32 	%f104, 0f00000000;
	@%p1 bra 	$L__BB2_2;
	ld.const.f32 	%f53, [hC];
	ld.shared.u32 	%r29, [%r5+-264];
	cvt.rn.f32.s32 	%f54, %r29;
	fma.rn.f32 	%f104, %f53, %f54, 0f00000000;
$L__BB2_2:
	add.s32 	%r6, %r2, -1;
	or.b32  	%r30, %r6, %r3;
	setp.gt.u32 	%p2, %r30, 31;
	@%p2 bra 	$L__BB2_4;
	ld.const.f32 	%f55, [hC+4];
	ld.shared.u32 	%r31, [%r5+-132];
	cvt.rn.f32.s32 	%f56, %r31;
	fma.rn.f32 	%f104, %f55, %f56, %f104;
$L__BB2_4:
	or.b32  	%r32, %r2, %r3;
	setp.gt.u32 	%p3, %r32, 31;
	@%p3 bra 	$L__BB2_6;
	ld.const.f32 	%f57, [hC+8];
	ld.shared.u32 	%r33, [%r5];
	cvt.rn.f32.s32 	%f58, %r33;
	fma.rn.f32 	%f104, %f57, %f58, %f104;
$L__BB2_6:
	add.s32 	%r7, %r2, 1;
	or.b32  	%r34, %r7, %r3;
	setp.gt.u32 	%p4, %r34, 31;
	@%p4 bra 	$L__BB2_8;
	ld.const.f32 	%f59, [hC+12];
	ld.shared.u32 	%r35, [%r5+132];
	cvt.rn.f32.s32 	%f60, %r35;
	fma.rn.f32 	%f104, %f59, %f60, %f104;
$L__BB2_8:
	add.s32 	%r8, %r2, 2;
	or.b32  	%r36, %r8, %r3;
	setp.gt.u32 	%p5, %r36, 31;
	@%p5 bra 	$L__BB2_10;
	ld.const.f32 	%f61, [hC+16];
	ld.shared.u32 	%r37, [%r5+264];
	cvt.rn.f32.s32 	%f62, %r37;
	fma.rn.f32 	%f104, %f61, %f62, %f104;
$L__BB2_10:
	add.s32 	%r9, %r1, -1;
	or.b32  	%r38, %r4, %r9;
	setp.gt.u32 	%p6, %r38, 31;
	@%p6 bra 	$L__BB2_12;
	ld.const.f32 	%f63, [hC+20];
	ld.shared.u32 	%r39, [%r5+-260];
	cvt.rn.f32.s32 	%f64, %r39;
	fma.rn.f32 	%f104, %f63, %f64, %f104;
$L__BB2_12:
	or.b32  	%r40, %r6, %r9;
	setp.gt.u32 	%p7, %r40, 31;
	@%p7 bra 	$L__BB2_14;
	ld.const.f32 	%f65, [hC+24];
	ld.shared.u32 	%r41, [%r5+-128];
	cvt.rn.f32.s32 	%f66, %r41;
	fma.rn.f32 	%f104, %f65, %f66, %f104;
$L__BB2_14:
	or.b32  	%r42, %r2, %r9;
	setp.gt.u32 	%p8, %r42, 31;
	@%p8 bra 	$L__BB2_16;
	ld.const.f32 	%f67, [hC+28];
	ld.shared.u32 	%r43, [%r5+4];
	cvt.rn.f32.s32 	%f68, %r43;
	fma.rn.f32 	%f104, %f67, %f68, %f104;
$L__BB2_16:
	or.b32  	%r44, %r7, %r9;
	setp.gt.u32 	%p9, %r44, 31;
	@%p9 bra 	$L__BB2_18;
	ld.const.f32 	%f69, [hC+32];
	ld.shared.u32 	%r45, [%r5+136];
	cvt.rn.f32.s32 	%f70, %r45;
	fma.rn.f32 	%f104, %f69, %f70, %f104;
$L__BB2_18:
	or.b32  	%r46, %r8, %r9;
	setp.gt.u32 	%p10, %r46, 31;
	@%p10 bra 	$L__BB2_20;
	ld.const.f32 	%f71, [hC+36];
	ld.shared.u32 	%r47, [%r5+268];
	cvt.rn.f32.s32 	%f72, %r47;
	fma.rn.f32 	%f104, %f71, %f72, %f104;
$L__BB2_20:
	or.b32  	%r48, %r4, %r1;
	setp.gt.u32 	%p11, %r48, 31;
	@%p11 bra 	$L__BB2_22;
	ld.const.f32 	%f73, [hC+40];
	ld.shared.u32 	%r49, [%r5+-256];
	cvt.rn.f32.s32 	%f74, %r49;
	fma.rn.f32 	%f104, %f73, %f74, %f104;
$L__BB2_22:
	or.b32  	%r50, %r6, %r1;
	setp.gt.u32 	%p12, %r50, 31;
	@%p12 bra 	$L__BB2_24;
	ld.const.f32 	%f75, [hC+44];
	ld.shared.u32 	%r51, [%r5+-124];
	cvt.rn.f32.s32 	%f76, %r51;
	fma.rn.f32 	%f104, %f75, %f76, %f104;
$L__BB2_24:
	or.b32  	%r52, %r2, %r1;
	setp.gt.u32 	%p13, %r52, 31;
	@%p13 bra 	$L__BB2_26;
	ld.const.f32 	%f77, [hC+48];
	ld.shared.u32 	%r53, [%r5+8];
	cvt.rn.f32.s32 	%f78, %r53;
	fma.rn.f32 	%f104, %f77, %f78, %f104;
$L__BB2_26:
	or.b32  	%r54, %r7, %r1;
	setp.gt.u32 	%p14, %r54, 31;
	@%p14 bra 	$L__BB2_28;
	ld.const.f32 	%f79, [hC+52];
	ld.shared.u32 	%r55, [%r5+140];
	cvt.rn.f32.s32 	%f80, %r55;
	fma.rn.f32 	%f104, %f79, %f80, %f104;
$L__BB2_28:
	or.b32  	%r56, %r8, %r1;
	setp.gt.u32 	%p15, %r56, 31;
	@%p15 bra 	$L__BB2_30;
	ld.const.f32 	%f81, [hC+56];
	ld.shared.u32 	%r57, [%r5+272];
	cvt.rn.f32.s32 	%f82, %r57;
	fma.rn.f32 	%f104, %f81, %f82, %f104;
$L__BB2_30:
	add.s32 	%r10, %r1, 1;
	or.b32  	%r58, %r4, %r10;
	setp.gt.u32 	%p16, %r58, 31;
	@%p16 bra 	$L__BB2_32;
	ld.const.f32 	%f83, [hC+60];
	ld.shared.u32 	%r59, [%r5+-252];
	cvt.rn.f32.s32 	%f84, %r59;
	fma.rn.f32 	%f104, %f83, %f84, %f104;
$L__BB2_32:
	or.b32  	%r60, %r6, %r10;
	setp.gt.u32 	%p17, %r60, 31;
	@%p17 bra 	$L__BB2_34;
	ld.const.f32 	%f85, [hC+64];
	ld.shared.u32 	%r61, [%r5+-120];
	cvt.rn.f32.s32 	%f86, %r61;
	fma.rn.f32 	%f104, %f85, %f86, %f104;
$L__BB2_34:
	or.b32  	%r62, %r2, %r10;
	setp.gt.u32 	%p18, %r62, 31;
	@%p18 bra 	$L__BB2_36;
	ld.const.f32 	%f87, [hC+68];
	ld.shared.u32 	%r63, [%r5+12];
	cvt.rn.f32.s32 	%f88, %r63;
	fma.rn.f32 	%f104, %f87, %f88, %f104;
$L__BB2_36:
	or.b32  	%r64, %r7, %r10;
	setp.gt.u32 	%p19, %r64, 31;
	@%p19 bra 	$L__BB2_38;
	ld.const.f32 	%f89, [hC+72];
	ld.shared.u32 	%r65, [%r5+144];
	cvt.rn.f32.s32 	%f90, %r65;
	fma.rn.f32 	%f104, %f89, %f90, %f104;
$L__BB2_38:
	or.b32  	%r66, %r8, %r10;
	setp.gt.u32 	%p20, %r66, 31;
	@%p20 bra 	$L__BB2_40;
	ld.const.f32 	%f91, [hC+76];
	ld.shared.u32 	%r67, [%r5+276];
	cvt.rn.f32.s32 	%f92, %r67;
	fma.rn.f32 	%f104, %f91, %f92, %f104;
$L__BB2_40:
	add.s32 	%r11, %r1, 2;
	or.b32  	%r68, %r4, %r11;
	setp.gt.u32 	%p21, %r68, 31;
	@%p21 bra 	$L__BB2_42;
	ld.const.f32 	%f93, [hC+80];
	ld.shared.u32 	%r69, [%r5+-248];
	cvt.rn.f32.s32 	%f94, %r69;
	fma.rn.f32 	%f104, %f93, %f94, %f104;
$L__BB2_42:
	or.b32  	%r70, %r6, %r11;
	setp.gt.u32 	%p22, %r70, 31;
	@%p22 bra 	$L__BB2_44;
	ld.const.f32 	%f95, [hC+84];
	ld.shared.u32 	%r71, [%r5+-116];
	cvt.rn.f32.s32 	%f96, %r71;
	fma.rn.f32 	%f104, %f95, %f96, %f104;
$L__BB2_44:
	or.b32  	%r72, %r2, %r11;
	setp.gt.u32 	%p23, %r72, 31;
	@%p23 bra 	$L__BB2_46;
	ld.const.f32 	%f97, [hC+88];
	ld.shared.u32 	%r73, [%r5+16];
	cvt.rn.f32.s32 	%f98, %r73;
	fma.rn.f32 	%f104, %f97, %f98, %f104;
$L__BB2_46:
	or.b32  	%r74, %r7, %r11;
	setp.gt.u32 	%p24, %r74, 31;
	@%p24 bra 	$L__BB2_48;
	ld.const.f32 	%f99, [hC+92];
	ld.shared.u32 	%r75, [%r5+148];
	cvt.rn.f32.s32 	%f100, %r75;
	fma.rn.f32 	%f104, %f99, %f100, %f104;
$L__BB2_48:
	or.b32  	%r76, %r8, %r11;
	setp.gt.u32 	%p25, %r76, 31;
	@%p25 bra 	$L__BB2_50;
	ld.const.f32 	%f101, [hC+96];
	ld.shared.u32 	%r77, [%r5+280];
	cvt.rn.f32.s32 	%f102, %r77;
	fma.rn.f32 	%f104, %f101, %f102, %f104;
$L__BB2_50:
	st.global.f32 	[%rd1], %f104;
	ret;

}


// ===== COMPILED SASS (sm_100) =====

	.target	sm_100

	.elftype	@"ET_EXEC"


//--------------------- .note.nv.tkinfo           --------------------------
	.section	.note.nv.tkinfo,"",@"SHT_NOTE"
	.sectionflags	@"SHF_NOTE_NV_TKINFO"
	.tkinfo
        /*0018*/ 	.word	0x00000002
        /*0030*/ 	.string	""
        /*0030*/ 	.string	"ptxas"
        /*0030*/ 	.string	"Cuda compilation tools, release 13.0, V13.0.88"
        /*0030*/ 	.string	"Build cuda_13.0.r13.0/compiler.36424714_0"
        /*0030*/ 	.string	"-arch sm_100 -m 64 "



//--------------------- .note.nv.cuinfo           --------------------------
	.section	.note.nv.cuinfo,"",@"SHT_NOTE"
	.sectionflags	@"SHF_NOTE_NV_CUINFO"
        /*0018*/ 	.short	0x0002
        /*001a*/ 	.short	0x0064
        /*001c*/ 	.short	0x0082
	.zero		2


//--------------------- .nv.info                  --------------------------
	.section	.nv.info,"",@"SHT_CUDA_INFO"
	.align	4


	//----- nvinfo : EIATTR_REGCOUNT
	.align		4
        /*0000*/ 	.byte	0x04, 0x2f
        /*0002*/ 	.short	(.L_2 - .L_1)
	.align		4
.L_1:
        /*0004*/ 	.word	index@(_Z6conv2dPfS_S_ii)
        /*0008*/ 	.word	0x0000001d


	//----- nvinfo : EIATTR_FRAME_SIZE
	.align		4
.L_2:
        /*000c*/ 	.byte	0x04, 0x11
        /*000e*/ 	.short	(.L_4 - .L_3)
	.align		4
.L_3:
        /*0010*/ 	.word	index@(_Z6conv2dPfS_S_ii)
        /*0014*/ 	.word	0x00000000


	//----- nvinfo : EIATTR_REGCOUNT
	.align		4
.L_4:
        /*0018*/ 	.byte	0x04, 0x2f
        /*001a*/ 	.short	(.L_6 - .L_5)
	.align		4
.L_5:
        /*001c*/ 	.word	index@(_Z27conv2d_with_constant_memoryPfS_ii)
        /*0020*/ 	.word	0x00000017


	//----- nvinfo : EIATTR_FRAME_SIZE
	.align		4
.L_6:
        /*0024*/ 	.byte	0x04, 0x11
        /*0026*/ 	.short	(.L_8 - .L_7)
	.align		4
.L_7:
        /*0028*/ 	.word	index@(_Z27conv2d_with_constant_memoryPfS_ii)
        /*002c*/ 	.word	0x00000000


	//----- nvinfo : EIATTR_REGCOUNT
	.align		4
.L_8:
        /*0030*/ 	.byte	0x04, 0x2f
        /*0032*/ 	.short	(.L_10 - .L_9)
	.align		4
.L_9:
        /*0034*/ 	.word	index@(_Z41conv2d_with_constant_memory_shared_memoryPfS_ii)
        /*0038*/ 	.word	0x0000001e


	//----- nvinfo : EIATTR_FRAME_SIZE
	.align		4
.L_10:
        /*003c*/ 	.byte	0x04, 0x11
        /*003e*/ 	.short	(.L_12 - .L_11)
	.align		4
.L_11:
        /*0040*/ 	.word	index@(_Z41conv2d_with_constant_memory_shared_memoryPfS_ii)
        /*0044*/ 	.word	0x00000000


	//----- nvinfo : EIATTR_MIN_STACK_SIZE
	.align		4
.L_12:
        /*0048*/ 	.byte	0x04, 0x12
        /*004a*/ 	.short	(.L_14 - .L_13)
	.align		4
.L_13:
        /*004c*/ 	.word	index@(_Z41conv2d_with_constant_memory_shared_memoryPfS_ii)
        /*0050*/ 	.word	0x00000000


	//----- nvinfo : EIATTR_MIN_STACK_SIZE
	.align		4
.L_14:
        /*0054*/ 	.byte	0x04, 0x12
        /*0056*/ 	.short	(.L_16 - .L_15)
	.align		4
.L_15:
        /*0058*/ 	.word	index@(_Z27conv2d_with_constant_memoryPfS_ii)
        /*005c*/ 	.word	0x00000000


	//----- nvinfo : EIATTR_MIN_STACK_SIZE
	.align		4
.L_16:
        /*0060*/ 	.byte	0x04, 0x12
        /*0062*/ 	.short	(.L_18 - .L_17)
	.align		4
.L_17:
        /*0064*/ 	.word	index@(_Z6conv2dPfS_S_ii)
        /*0068*/ 	.word	0x00000000
.L_18:


//--------------------- .nv.compat                --------------------------
	.section	.nv.compat,"",@"SHT_CUDA_COMPAT_INFO"
	.align	4
        /*0000*/ 	.byte	0x02, 0x09, 0x00, 0x00, 0x02, 0x02, 0x01, 0x00, 0x02, 0x05, 0x05, 0x00, 0x03, 0x07, 0x01, 0x01
        /*0010*/ 	.byte	0x02, 0x03, 0x00, 0x00, 0x02, 0x06, 0x01, 0x00, 0x04, 0x0b, 0x08, 0x00, 0x09, 0x00, 0x00, 0x00
        /*0020*/ 	.byte	0x00, 0x00, 0x00, 0x00


//--------------------- .nv.info._Z41conv2d_with_constant_memory_shared_memoryPfS_ii --------------------------
	.section	.nv.info._Z41conv2d_with_constant_memory_shared_memoryPfS_ii,"",@"SHT_CUDA_INFO"
	.sectionflags	@""
	.align	4


	//----- nvinfo : EIATTR_CUDA_API_VERSION
	.align		4
        /*0000*/ 	.byte	0x04, 0x37
        /*0002*/ 	.short	(.L_20 - .L_19)
.L_19:
        /*0004*/ 	.word	0x00000082


	//----- nvinfo : EIATTR_KPARAM_INFO
	.align		4
.L_20:
        /*0008*/ 	.byte	0x04, 0x17
        /*000a*/ 	.short	(.L_22 - .L_21)
.L_21:
        /*000c*/ 	.word	0x00000000
        /*0010*/ 	.short	0x0003
        /*0012*/ 	.short	0x0014
        /*0014*/ 	.byte	0x00, 0xf0, 0x11, 0x00


	//----- nvinfo : EIATTR_KPARAM_INFO
	.align		4
.L_22:
        /*0018*/ 	.byte	0x04, 0x17
        /*001a*/ 	.short	(.L_24 - .L_23)
.L_23:
        /*001c*/ 	.word	0x00000000
        /*0020*/ 	.short	0x0002
        /*0022*/ 	.short	0x0010
        /*0024*/ 	.byte	0x00, 0xf0, 0x11, 0x00


	//----- nvinfo : EIATTR_KPARAM_INFO
	.align		4
.L_24:
        /*0028*/ 	.byte	0x04, 0x17
        /*002a*/ 	.short	(.L_26 - .L_25)
.L_25:
        /*002c*/ 	.word	0x00000000
        /*0030*/ 	.short	0x0001
        /*0032*/ 	.short	0x0008
        /*0034*/ 	.byte	0x00, 0xf5, 0x21, 0x00


	//----- nvinfo : EIATTR_KPARAM_INFO
	.align		4
.L_26:
        /*0038*/ 	.byte	0x04, 0x17
        /*003a*/ 	.short	(.L_28 - .L_27)
.L_27:
        /*003c*/ 	.word	0x00000000
        /*0040*/ 	.short	0x0000
        /*0042*/ 	.short	0x0000
        /*0044*/ 	.byte	0x00, 0xf5, 0x21, 0x00


	//----- nvinfo : EIATTR_SPARSE_MMA_MASK
	.align		4
.L_28:
        /*0048*/ 	.byte	0x03, 0x50
        /*004a*/ 	.short	0x0000


	//----- nvinfo : EIATTR_MAXREG_COUNT
	.align		4
        /*004c*/ 	.byte	0x03, 0x1b
        /*004e*/ 	.short	0x00ff


	//----- nvinfo : EIATTR_NUM_BARRIERS
	.align		4
        /*0050*/ 	.byte	0x02, 0x4c
        /*0052*/ 	.byte	0x01
	.zero		1


	//----- nvinfo : EIATTR_MERCURY_ISA_VERSION
	.align		4
        /*0054*/ 	.byte	0x03, 0x5f
        /*0056*/ 	.short	0x0101


	//----- nvinfo : EIATTR_VRC_CTA_INIT_COUNT
	.align		4
        /*0058*/ 	.byte	0x02, 0x4a
	.zero		1
	.zero		1


	//----- nvinfo : EIATTR_EXIT_INSTR_OFFSETS
	.align		4
        /*005c*/ 	.byte	0x04, 0x1c
        /*005e*/ 	.short	(.L_30 - .L_29)


	//   ....[0]....
.L_29:
        /*0060*/ 	.word	0x00000bb0


	//----- nvinfo : EIATTR_CBANK_PARAM_SIZE
	.align		4
.L_30:
        /*0064*/ 	.byte	0x03, 0x19
        /*0066*/ 	.short	0x0018


	//----- nvinfo : EIATTR_PARAM_CBANK
	.align		4
        /*0068*/ 	.byte	0x04, 0x0a
        /*006a*/ 	.short	(.L_32 - .L_31)
	.align		4
.L_31:
        /*006c*/ 	.word	index@(.nv.constant0._Z41conv2d_with_constant_memory_shared_memoryPfS_ii)
        /*0070*/ 	.short	0x0380
        /*0072*/ 	.short	0x0018


	//----- nvinfo : EIATTR_SW_WAR
	.align		4
.L_32:
        /*0074*/ 	.byte	0x04, 0x36
        /*0076*/ 	.short	(.L_34 - .L_33)
.L_33:
        /*0078*/ 	.word	0x00000008
.L_34:


//--------------------- .nv.info._Z27conv2d_with_constant_memoryPfS_ii --------------------------
	.section	.nv.info._Z27conv2d_with_constant_memoryPfS_ii,"",@"SHT_CUDA_INFO"
	.sectionflags	@""
	.align	4


	//----- nvinfo : EIATTR_CUDA_API_VERSION
	.align		4
        /*0000*/ 	.byte	0x04, 0x37
        /*0002*/ 	.short	(.L_36 - .L_35)
.L_35:
        /*0004*/ 	.word	0x00000082


	//----- nvinfo : EIATTR_KPARAM_INFO
	.align		4
.L_36:
        /*0008*/ 	.byte	0x04, 0x17
        /*000a*/ 	.short	(.L_38 - .L_37)
.L_37:
        /*000c*/ 	.word	0x00000000
        /*0010*/ 	.short	0x0003
        /*0012*/ 	.short	0x0014
        /*0014*/ 	.byte	0x00, 0xf0, 0x11, 0x00


	//----- nvinfo : EIATTR_KPARAM_INFO
	.align		4
.L_38:
        /*0018*/ 	.byte	0x04, 0x17
        /*001a*/ 	.short	(.L_40 - .L_39)
.L_39:
        /*001c*/ 	.word	0x00000000
        /*0020*/ 	.short	0x0002
        /*0022*/ 	.short	0x0010
        /*0024*/ 	.byte	0x00, 0xf0, 0x11, 0x00


	//----- nvinfo : EIATTR_KPARAM_INFO
	.align		4
.L_40:
        /*0028*/ 	.byte	0x04, 0x17
        /*002a*/ 	.short	(.L_42 - .L_41)
.L_41:
        /*002c*/ 	.word	0x00000000
        /*0030*/ 	.short	0x0001
        /*0032*/ 	.short	0x0008
        /*0034*/ 	.byte	0x00, 0xf5, 0x21, 0x00


	//----- nvinfo : EIATTR_KPARAM_INFO
	.align		4
.L_42:
        /*0038*/ 	.byte	0x04, 0x17
        /*003a*/ 	.short	(.L_44 - .L_43)
.L_43:
        /*003c*/ 	.word	0x00000000
        /*0040*/ 	.short	0x0000
        /*0042*/ 	.short	0x0000
        /*0044*/ 	.byte	0x00, 0xf5, 0x21, 0x00


	//----- nvinfo : EIATTR_SPARSE_MMA_MASK
	.align		4
.L_44:
        /*0048*/ 	.byte	0x03, 0x50
        /*004a*/ 	.short	0x0000


	//----- nvinfo : EIATTR_MAXREG_COUNT
	.align		4
        /*004c*/ 	.byte	0x03, 0x1b
        /*004e*/ 	.short	0x00ff


	//----- nvinfo : EIATTR_MERCURY_ISA_VERSION
	.align		4
        /*0050*/ 	.byte	0x03, 0x5f
        /*0052*/ 	.short	0x0101


	//----- nvinfo : EIATTR_VRC_CTA_INIT_COUNT
	.align		4
        /*0054*/ 	.byte	0x02, 0x4a
	.zero		1
	.zero		1


	//----- nvinfo : EIATTR_EXIT_INSTR_OFFSETS
	.align		4
        /*0058*/ 	.byte	0x04, 0x1c
        /*005a*/ 	.short	(.L_46 - .L_45)


	//   ....[0]....
.L_45:
        /*005c*/ 	.word	0x00000b70


	//----- nvinfo : EIATTR_CBANK_PARAM_SIZE
	.align		4
.L_46:
        /*0060*/ 	.byte	0x03, 0x19
        /*0062*/ 	.short	0x0018


	//----- nvinfo : EIATTR_PARAM_CBANK
	.align		4
        /*0064*/ 	.byte	0x04, 0x0a
        /*0066*/ 	.short	(.L_48 - .L_47)
	.align		4
.L_47:
        /*0068*/ 	.word	index@(.nv.constant0._Z27conv2d_with_constant_memoryPfS_ii)
        /*006c*/ 	.short	0x0380
        /*006e*/ 	.short	0x0018


	//----- nvinfo : EIATTR_SW_WAR
	.align		4
.L_48:
        /*0070*/ 	.byte	0x04, 0x36
        /*0072*/ 	.short	(.L_50 - .L_49)
.L_49:
        /*0074*/ 	.word	0x00000008
.L_50:


//--------------------- .nv.info._Z6conv2dPfS_S_ii --------------------------
	.section	.nv.info._Z6conv2dPfS_S_ii,"",@"SHT_CUDA_INFO"
	.sectionflags	@""
	.align	4


	//----- nvinfo : EIATTR_CUDA_API_VERSION
	.align		4
        /*0000*/ 	.byte	0x04, 0x37
        /*0002*/ 	.short	(.L_52 - .L_51)
.L_51:
        /*0004*/ 	.word	0x00000082


	//----- nvinfo : EIATTR_KPARAM_INFO
	.align		4
.L_52:
        /*0008*/ 	.byte	0x04, 0x17
        /*000a*/ 	.short	(.L_54 - .L_53)
.L_53:
        /*000c*/ 	.word	0x00000000
        /*0010*/ 	.short	0x0004
        /*0012*/ 	.short	0x001c
        /*0014*/ 	.byte	0x00, 0xf0, 0x11, 0x00


	//----- nvinfo : EIATTR_KPARAM_INFO
	.align		4
.L_54:
        /*0018*/ 	.byte	0x04, 0x17
        /*001a*/ 	.short	(.L_56 - .L_55)
.L_55:
        /*001c*/ 	.word	0x00000000
        /*0020*/ 	.short	0x0003
        /*0022*/ 	.short	0x0018
        /*0024*/ 	.byte	0x00, 0xf0, 0x11, 0x00


	//----- nvinfo : EIATTR_KPARAM_INFO
	.align		4
.L_56:
        /*0028*/ 	.byte	0x04, 0x17
        /*002a*/ 	.short	(.L_58 - .L_57)
.L_57:
        /*002c*/ 	.word	0x00000000
        /*0030*/ 	.short	0x0002
        /*0032*/ 	.short	0x0010
        /*0034*/ 	.byte	0x00, 0xf5, 0x21, 0x00


	//----- nvinfo : EIATTR_KPARAM_INFO
	.align		4
.L_58:
        /*0038*/ 	.byte	0x04, 0x17
        /*003a*/ 	.short	(.L_60 - .L_59)
.L_59:
        /*003c*/ 	.word	0x00000000
        /*0040*/ 	.short	0x0001
        /*0042*/ 	.short	0x0008
        /*0044*/ 	.byte	0x00, 0xf5, 0x21, 0x00


	//----- nvinfo : EIATTR_KPARAM_INFO
	.align		4
.L_60:
        /*0048*/ 	.byte	0x04, 0x17
        /*004a*/ 	.short	(.L_62 - .L_61)
.L_61:
        /*004c*/ 	.word	0x00000000
        /*0050*/ 	.short	0x0000
        /*0052*/ 	.short	0x0000
        /*0054*/ 	.byte	0x00, 0xf5, 0x21, 0x00


	//----- nvinfo : EIATTR_SPARSE_MMA_MASK
	.align		4
.L_62:
        /*0058*/ 	.byte	0x03, 0x50
        /*005a*/ 	.short	0x0000


	//----- nvinfo : EIATTR_MAXREG_COUNT
	.align		4
        /*005c*/ 	.byte	0x03, 0x1b
        /*005e*/ 	.short	0x00ff


	//----- nvinfo : EIATTR_MERCURY_ISA_VERSION
	.align		4
        /*0060*/ 	.byte	0x03, 0x5f
        /*0062*/ 	.short	0x0101


	//----- nvinfo : EIATTR_VRC_CTA_INIT_COUNT
	.align		4
        /*0064*/ 	.byte	0x02, 0x4a
	.zero		1
	.zero		1


	//----- nvinfo : EIATTR_EXIT_INSTR_OFFSETS
	.align		4
        /*0068*/ 	.byte	0x04, 0x1c
        /*006a*/ 	.short	(.L_64 - .L_63)


	//   ....[0]....
.L_63:
        /*006c*/ 	.word	0x00000d00


	//----- nvinfo : EIATTR_CBANK_PARAM_SIZE
	.align		4
.L_64:
        /*0070*/ 	.byte	0x03, 0x19
        /*0072*/ 	.short	0x0020


	//----- nvinfo : EIATTR_PARAM_CBANK
	.align		4
        /*0074*/ 	.byte	0x04, 0x0a
        /*0076*/ 	.short	(.L_66 - .L_65)
	.align		4
.L_65:
        /*0078*/ 	.word	index@(.nv.constant0._Z6conv2dPfS_S_ii)
        /*007c*/ 	.short	0x0380
        /*007e*/ 	.short	0x0020


	//----- nvinfo : EIATTR_SW_WAR
	.align		4
.L_66:
        /*0080*/ 	.byte	0x04, 0x36
        /*0082*/ 	.short	(.L_68 - .L_67)
.L_67:
        /*0084*/ 	.word	0x00000008
.L_68:


//--------------------- .nv.callgraph             --------------------------
	.section	.nv.callgraph,"",@"SHT_CUDA_CALLGRAPH"
	.align	4
	.sectionentsize	8
	.align		4
        /*0000*/ 	.word	0x00000000
	.align		4
        /*0004*/ 	.word	0xffffffff
	.align		4
        /*0008*/ 	.word	0x00000000
	.align		4
        /*000c*/ 	.word	0xfffffffe
	.align		4
        /*0010*/ 	.word	0x00000000
	.align		4
        /*0014*/ 	.word	0xfffffffd
	.align		4
        /*0018*/ 	.word	0x00000000
	.align		4
        /*001c*/ 	.word	0xfffffffc


//--------------------- .nv.constant3             --------------------------
	.section	.nv.constant3,"a",@progbits
	.align	4
.nv.constant3:
	.type		hC,@object
	.size		hC,(.L_0 - hC)
hC:
	.zero		100
.L_0:


//--------------------- .text._Z41conv2d_with_constant_memory_shared_memoryPfS_ii --------------------------
	.section	.text._Z41conv2d_with_constant_memory_shared_memoryPfS_ii,"ax",@progbits
	.align	128
        .global         _Z41conv2d_with_constant_memory_shared_memoryPfS_ii
        .type           _Z41conv2d_with_constant_memory_shared_memoryPfS_ii,@function
        .size           _Z41conv2d_with_constant_memory_shared_memoryPfS_ii,(.L_x_3 - _Z41conv2d_with_constant_memory_shared_memoryPfS_ii)
        .other          _Z41conv2d_with_constant_memory_shared_memoryPfS_ii,@"STO_CUDA_ENTRY STV_DEFAULT"
_Z41conv2d_with_constant_memory_shared_memoryPfS_ii:
.text._Z41conv2d_with_constant_memory_shared_memoryPfS_ii:
[----:B------:R-:W-:Y:S01]  /*0000*/  LDC R1, c[0x0][0x37c] ;  /* 0x0000df00ff017b82 */ /* 0x000fe20000000800 */
[----:B------:R-:W0:Y:S07]  /*0010*/  S2R R10, SR_TID.X ;  /* 0x00000000000a7919 */ /* 0x000e2e0000002100 */
[----:B------:R-:W0:Y:S01]  /*0020*/  LDC R3, c[0x0][0x360] ;  /* 0x0000d800ff037b82 */ /* 0x000e220000000800 */
[----:B------:R-:W1:Y:S01]  /*0030*/  LDCU UR8, c[0x0][0x390] ;  /* 0x00007200ff0877ac */ /* 0x000e620008000800 */
[----:B------:R-:W2:Y:S01]  /*0040*/  S2R R8, SR_TID.Y ;  /* 0x0000000000087919 */ /* 0x000ea20000002200 */
[----:B------:R-:W3:Y:S05]  /*0050*/  LDCU.64 UR4, c[0x0][0x358] ;  /* 0x00006b00ff0477ac */ /* 0x000eea0008000a00 */
[----:B------:R-:W0:Y:S08]  /*0060*/  S2UR UR6, SR_CTAID.X ;  /* 0x00000000000679c3 */ /* 0x000e300000002500 */
[----:B------:R-:W2:Y:S08]  /*0070*/  S2UR UR7, SR_CTAID.Y ;  /* 0x00000000000779c3 */ /* 0x000eb00000002600 */
[----:B------:R-:W2:Y:S08]  /*0080*/  LDC R5, c[0x0][0x364] ;  /* 0x0000d900ff057b82 */ /* 0x000eb00000000800 */
[----:B------:R-:W4:Y:S01]  /*0090*/  LDC.64 R12, c[0x0][0x380] ;  /* 0x0000e000ff0c7b82 */ /* 0x000f220000000a00 */
[----:B0-----:R-:W-:-:S02]  /*00a0*/  IMAD R3, R3, UR6, R10 ;  /* 0x0000000603037c24 */ /* 0x001fc4000f8e020a */
[----:B--2---:R-:W-:-:S04]  /*00b0*/  IMAD R0, R5, UR7, R8 ;  /* 0x0000000705007c24 */ /* 0x004fc8000f8e0208 */
[----:B-1----:R-:W-:-:S04]  /*00c0*/  IMAD R3, R0, UR8, R3 ;  /* 0x0000000800037c24 */ /* 0x002fc8000f8e0203 */
[----:B----4-:R-:W-:-:S06]  /*00d0*/  IMAD.WIDE R12, R3, 0x4, R12 ;  /* 0x00000004030c7825 */ /* 0x010fcc00078e020c */
[----:B---3--:R0:W2:Y:S01]  /*00e0*/  LDG.E R12, desc[UR4][R12.64] ;  /* 0x000000040c0c7981 */ /* 0x0080a2000c1e1900 */
[----:B------:R-:W-:Y:S01]  /*00f0*/  MOV R0, 0x400 ;  /* 0x0000040000007802 */ /* 0x000fe20000000f00 */
[----:B------:R-:W-:Y:S01]  /*0100*/  VIADD R2, R10, 0xfffffffe ;  /* 0xfffffffe0a027836 */ /* 0x000fe20000000000 */
[----:B------:R-:W1:Y:S01]  /*0110*/  S2R R7, SR_CgaCtaId ;  /* 0x0000000000077919 */ /* 0x000e620000008800 */
[C---:B------:R-:W-:Y:S02]  /*0120*/  VIADD R6, R8.reuse, 0xfffffffe ;  /* 0xfffffffe08067836 */ /* 0x040fe40000000000 */
[C---:B------:R-:W-:Y:S01]  /*0130*/  VIADD R5, R8.reuse, 0xffffffff ;  /* 0xffffffff08057836 */ /* 0x040fe20000000000 */
[-C--:B------:R-:W-:Y:S01]  /*0140*/  LOP3.LUT R11, R8, R2.reuse, RZ, 0xfc, !PT ;  /* 0x00000002080b7212 */ /* 0x080fe200078efcff */
[----:B------:R-:W-:Y:S01]  /*0150*/  VIADD R16, R10, 0xffffffff ;  /* 0xffffffff0a107836 */ /* 0x000fe20000000000 */
[----:B------:R-:W-:Y:S02]  /*0160*/  LOP3.LUT R4, R6, R2, RZ, 0xfc, !PT ;  /* 0x0000000206047212 */ /* 0x000fe400078efcff */
[----:B------:R-:W-:-:S02]  /*0170*/  ISETP.GT.U32.AND P0, PT, R11, 0x1f, PT ;  /* 0x0000001f0b00780c */ /* 0x000fc40003f04070 */
[----:B------:R-:W-:Y:S02]  /*0180*/  ISETP.GT.U32.AND P5, PT, R4, 0x1f, PT ;  /* 0x0000001f0400780c */ /* 0x000fe40003fa4070 */
[----:B------:R-:W-:-:S04]  /*0190*/  LOP3.LUT R4, R5, R2, RZ, 0xfc, !PT ;  /* 0x0000000205047212 */ /* 0x000fc800078efcff */
[----:B------:R-:W-:-:S05]  /*01a0*/  ISETP.GT.U32.AND P6, PT, R4, 0x1f, PT ;  /* 0x0000001f0400780c */ /* 0x000fca0003fc4070 */
[----:B------:R-:W3:Y:S08]  /*01b0*/  @!P0 LDC R20, c[0x3][0x8] ;  /* 0x00c00200ff148b82 */ /* 0x000ef00000000800 */
[----:B------:R-:W4:Y:S01]  /*01c0*/  @!P5 LDC R15, c[0x3][RZ] ;  /* 0x00c00000ff0fdb82 */ /* 0x000f220000000800 */
[----:B-1----:R-:W-:-:S05]  /*01d0*/  LEA R7, R7, R0, 0x18 ;  /* 0x0000000007077211 */ /* 0x002fca00078ec0ff */
[--C-:B------:R-:W-:Y:S02]  /*01e0*/  IMAD R9, R8, 0x84, R7.reuse ;  /* 0x0000008408097824 */ /* 0x100fe400078e0207 */
[----:B------:R-:W1:Y:S01]  /*01f0*/  @!P6 LDC R19, c[0x3][0x4] ;  /* 0x00c00100ff13eb82 */ /* 0x000e620000000800 */
[C---:B------:R-:W-:Y:S02]  /*0200*/  IMAD R7, R10.reuse, 0x4, R7 ;  /* 0x000000040a077824 */ /* 0x040fe400078e0207 */
[----:B0-----:R-:W-:Y:S02]  /*0210*/  IMAD R13, R10, 0x4, R9 ;  /* 0x000000040a0d7824 */ /* 0x001fe400078e0209 */
[C---:B------:R-:W-:Y:S02]  /*0220*/  IMAD R4, R8.reuse, 0x84, R7 ;  /* 0x0000008408047824 */ /* 0x040fe400078e0207 */
[----:B------:R-:W-:-:S05]  /*0230*/  VIADD R7, R8, 0x1 ;  /* 0x0000000108077836 */ /* 0x000fca0000000000 */
[----:B------:R-:W-:-:S04]  /*0240*/  LOP3.LUT R9, R7, R2, RZ, 0xfc, !PT ;  /* 0x0000000207097212 */ /* 0x000fc800078efcff */
[----:B------:R-:W-:Y:S01]  /*0250*/  ISETP.GT.U32.AND P1, PT, R9, 0x1f, PT ;  /* 0x0000001f0900780c */ /* 0x000fe20003f24070 */
[----:B------:R-:W-:-:S05]  /*0260*/  VIADD R9, R8, 0x2 ;  /* 0x0000000208097836 */ /* 0x000fca0000000000 */
[----:B------:R-:W-:-:S04]  /*0270*/  LOP3.LUT R2, R9, R2, RZ, 0xfc, !PT ;  /* 0x0000000209027212 */ /* 0x000fc800078efcff */
[----:B------:R-:W-:Y:S01]  /*0280*/  ISETP.GT.U32.AND P2, PT, R2, 0x1f, PT ;  /* 0x0000001f0200780c */ /* 0x000fe20003f44070 */
[----:B------:R-:W-:Y:S02]  /*0290*/  IMAD.MOV.U32 R2, RZ, RZ, RZ ;  /* 0x000000ffff027224 */ /* 0x000fe400078e00ff */
[----:B------:R-:W0:Y:S01]  /*02a0*/  @!P1 LDC R17, c[0x3][0xc] ;  /* 0x00c00300ff119b82 */ /* 0x000e220000000800 */
[----:B--2---:R-:W2:Y:S02]  /*02b0*/  F2I.TRUNC.NTZ R0, R12 ;  /* 0x0000000c00007305 */ /* 0x004ea4000020f100 */
[----:B--2---:R2:W-:Y:S05]  /*02c0*/  STS [R13], R0 ;  /* 0x000000000d007388 */ /* 0x0045ea0000000800 */
[----:B------:R-:W-:Y:S01]  /*02d0*/  BAR.SYNC.DEFER_BLOCKING 0x0 ;  /* 0x0000000000007b1d */ /* 0x000fe20000010000 */
[----:B--2---:R-:W-:-:S02]  /*02e0*/  LOP3.LUT R0, R6, R16, RZ, 0xfc, !PT ;  /* 0x0000001006007212 */ /* 0x004fc400078efcff */
[----:B------:R-:W-:Y:S02]  /*02f0*/  LOP3.LUT R13, R5, R16, RZ, 0xfc, !PT ;  /* 0x00000010050d7212 */ /* 0x000fe400078efcff */
[----:B------:R-:W-:Y:S02]  /*0300*/  ISETP.GT.U32.AND P3, PT, R0, 0x1f, PT ;  /* 0x0000001f0000780c */ /* 0x000fe40003f64070 */
[----:B------:R-:W-:Y:S01]  /*0310*/  ISETP.GT.U32.AND P4, PT, R13, 0x1f, PT ;  /* 0x0000001f0d00780c */ /* 0x000fe20003f84070 */
[----:B------:R-:W2:-:S12]  /*0320*/  @!P5 LDS R12, [R4+-0x110] ;  /* 0xfffef000040cd984 */ /* 0x000e980000000800 */
[----:B------:R-:W5:Y:S01]  /*0330*/  @!P4 LDC R22, c[0x3][0x18] ;  /* 0x00c00600ff16cb82 */ /* 0x000f620000000800 */
[----:B------:R-:W3:Y:S04]  /*0340*/  @!P6 LDS R14, [R4+-0x8c] ;  /* 0xffff7400040ee984 */ /* 0x000ee80000000800 */
[----:B------:R-:W0:Y:S04]  /*0350*/  @!P0 LDS R18, [R4+-0x8] ;  /* 0xfffff80004128984 */ /* 0x000e280000000800 */
[----:B------:R-:W5:Y:S04]  /*0360*/  @!P1 LDS R11, [R4+0x7c] ;  /* 0x00007c00040b9984 */ /* 0x000f680000000800 */
[----:B------:R-:W5:Y:S01]  /*0370*/  @!P2 LDS R13, [R4+0x100] ;  /* 0x00010000040da984 */ /* 0x000f620000000800 */
[----:B--2---:R-:W-:-:S02]  /*0380*/  @!P5 I2FP.F32.S32 R0, R12 ;  /* 0x0000000c0000d245 */ /* 0x004fc40000201400 */
[----:B------:R-:W-:-:S03]  /*0390*/  LOP3.LUT R12, R8, R16, RZ, 0xfc, !PT ;  /* 0x00000010080c7212 */ /* 0x000fc600078efcff */
[----:B----4-:R-:W-:Y:S01]  /*03a0*/  @!P5 FFMA R2, R0, R15, RZ ;  /* 0x0000000f0002d223 */ /* 0x010fe200000000ff */
[----:B---3--:R-:W-:Y:S02]  /*03b0*/  @!P6 I2FP.F32.S32 R15, R14 ;  /* 0x0000000e000fe245 */ /* 0x008fe40000201400 */
[----:B------:R-:W-:Y:S01]  /*03c0*/  ISETP.GT.U32.AND P5, PT, R12, 0x1f, PT ;  /* 0x0000001f0c00780c */ /* 0x000fe20003fa4070 */
[----:B------:R-:W2:Y:S01]  /*03d0*/  @!P3 LDS R14, [R4+-0x10c] ;  /* 0xfffef400040eb984 */ /* 0x000ea20000000800 */
[----:B------:R-:W-:Y:S01]  /*03e0*/  LOP3.LUT R0, R7, R16, RZ, 0xfc, !PT ;  /* 0x0000001007007212 */ /* 0x000fe200078efcff */
[----:B-1----:R-:W-:Y:S01]  /*03f0*/  @!P6 FFMA R2, R15, R19, R2 ;  /* 0x000000130f02e223 */ /* 0x002fe20000000002 */
[----:B0-----:R-:W-:Y:S01]  /*0400*/  @!P0 I2FP.F32.S32 R15, R18 ;  /* 0x00000012000f8245 */ /* 0x001fe20000201400 */
[----:B------:R-:W0:Y:S01]  /*0410*/  @!P4 LDS R12, [R4+-0x88] ;  /* 0xffff7800040cc984 */ /* 0x000e220000000800 */
[----:B------:R-:W-:Y:S01]  /*0420*/  LOP3.LUT R16, R9, R16, RZ, 0xfc, !PT ;  /* 0x0000001009107212 */ /* 0x000fe200078efcff */
[----:B------:R-:W1:Y:S01]  /*0430*/  @!P2 LDC R18, c[0x3][0x10] ;  /* 0x00c00400ff12ab82 */ /* 0x000e620000000800 */
[----:B------:R-:W-:Y:S01]  /*0440*/  ISETP.GT.U32.AND P6, PT, R0, 0x1f, PT ;  /* 0x0000001f0000780c */ /* 0x000fe20003fc4070 */
[----:B------:R-:W-:Y:S01]  /*0450*/  @!P0 FFMA R2, R15, R20, R2 ;  /* 0x000000140f028223 */ /* 0x000fe20000000002 */
[----:B------:R-:W-:-:S02]  /*0460*/  ISETP.GT.U32.AND P0, PT, R16, 0x1f, PT ;  /* 0x0000001f1000780c */ /* 0x000fc40003f04070 */
[----:B-----5:R-:W-:Y:S01]  /*0470*/  @!P1 I2FP.F32.S32 R11, R11 ;  /* 0x0000000b000b9245 */ /* 0x020fe20000201400 */
[----:B------:R-:W3:Y:S01]  /*0480*/  @!P5 LDS R15, [R4+-0x4] ;  /* 0xfffffc00040fd984 */ /* 0x000ee20000000800 */
[-C--:B------:R-:W-:Y:S01]  /*0490*/  LOP3.LUT R0, R6, R10.reuse, RZ, 0xfc, !PT ;  /* 0x0000000a06007212 */ /* 0x080fe200078efcff */
[----:B------:R-:W4:Y:S01]  /*04a0*/  @!P3 LDC R20, c[0x3][0x14] ;  /* 0x00c00500ff14bb82 */ /* 0x000f220000000800 */
[----:B------:R-:W-:Y:S01]  /*04b0*/  @!P2 I2FP.F32.S32 R13, R13 ;  /* 0x0000000d000da245 */ /* 0x000fe20000201400 */
[----:B------:R-:W-:Y:S01]  /*04c0*/  @!P1 FFMA R2, R11, R17, R2 ;  /* 0x000000110b029223 */ /* 0x000fe20000000002 */
[----:B------:R-:W-:Y:S02]  /*04d0*/  ISETP.GT.U32.AND P1, PT, R0, 0x1f, PT ;  /* 0x0000001f0000780c */ /* 0x000fe40003f24070 */
[----:B------:R-:W-:Y:S01]  /*04e0*/  LOP3.LUT R17, R5, R10, RZ, 0xfc, !PT ;  /* 0x0000000a05117212 */ /* 0x000fe200078efcff */
[----:B------:R-:W5:Y:S02]  /*04f0*/  @!P6 LDS R16, [R4+0x80] ;  /* 0x000080000410e984 */ /* 0x000f640000000800 */
[----:B------:R-:W5:Y:S02]  /*0500*/  @!P5 LDC R19, c[0x3][0x1c] ;  /* 0x00c00700ff13db82 */ /* 0x000f640000000800 */
[----:B------:R-:W5:Y:S06]  /*0510*/  @!P0 LDS R11, [R4+0x104] ;  /* 0x00010400040b8984 */ /* 0x000f6c0000000800 */
[----:B------:R-:W5:Y:S01]  /*0520*/  @!P1 LDS R0, [R4+-0x108] ;  /* 0xfffef80004009984 */ /* 0x000f620000000800 */
[----:B-1----:R-:W-:Y:S01]  /*0530*/  @!P2 FFMA R2, R13, R18, R2 ;  /* 0x000000120d02a223 */ /* 0x002fe20000000002 */
[----:B------:R-:W-:Y:S01]  /*0540*/  ISETP.GT.U32.AND P2, PT, R17, 0x1f, PT ;  /* 0x0000001f1100780c */ /* 0x000fe20003f44070 */
[----:B------:R-:W1:Y:S01]  /*0550*/  @!P0 LDC R23, c[0x3][0x24] ;  /* 0x00c00900ff178b82 */ /* 0x000e620000000800 */
[----:B--2---:R-:W-:-:S07]  /*0560*/  @!P3 I2FP.F32.S32 R21, R14 ;  /* 0x0000000e0015b245 */ /* 0x004fce0000201400 */
[----:B------:R-:W2:Y:S01]  /*0570*/  @!P6 LDC R17, c[0x3][0x20] ;  /* 0x00c00800ff11eb82 */ /* 0x000ea20000000800 */
[----:B------:R-:W-:Y:S02]  /*0580*/  LOP3.LUT R14, R8, R10, RZ, 0xfc, !PT ;  /* 0x0000000a080e7212 */ /* 0x000fe400078efcff */
[----:B0-----:R-:W-:Y:S01]  /*0590*/  @!P4 I2FP.F32.S32 R13, R12 ;  /* 0x0000000c000dc245 */ /* 0x001fe20000201400 */
[----:B----4-:R-:W-:Y:S01]  /*05a0*/  @!P3 FFMA R2, R21, R20, R2 ;  /* 0x000000141502b223 */ /* 0x010fe20000000002 */
[----:B------:R-:W-:Y:S02]  /*05b0*/  ISETP.GT.U32.AND P3, PT, R14, 0x1f, PT ;  /* 0x0000001f0e00780c */ /* 0x000fe40003f64070 */
[----:B------:R-:W-:Y:S01]  /*05c0*/  LOP3.LUT R12, R7, R10, RZ, 0xfc, !PT ;  /* 0x0000000a070c7212 */ /* 0x000fe200078efcff */
[----:B------:R-:W0:Y:S01]  /*05d0*/  @!P1 LDC R21, c[0x3][0x28] ;  /* 0x00c00a00ff159b82 */ /* 0x000e220000000800 */
[----:B------:R-:W-:Y:S01]  /*05e0*/  @!P4 FFMA R2, R13, R22, R2 ;  /* 0x000000160d02c223 */ /* 0x000fe20000000002 */
[----:B------:R-:W-:Y:S01]  /*05f0*/  LOP3.LUT R14, R9, R10, RZ, 0xfc, !PT ;  /* 0x0000000a090e7212 */ /* 0x000fe200078efcff */
[----:B------:R-:W4:Y:S01]  /*0600*/  @!P2 LDS R13, [R4+-0x84] ;  /* 0xffff7c00040da984 */ /* 0x000f220000000800 */
[----:B---3--:R-:W-:-:S02]  /*0610*/  @!P5 I2FP.F32.S32 R15, R15 ;  /* 0x0000000f000fd245 */ /* 0x008fc40000201400 */
[----:B------:R-:W-:Y:S01]  /*0620*/  ISETP.GT.U32.AND P4, PT, R12, 0x1f, PT ;  /* 0x0000001f0c00780c */ /* 0x000fe20003f84070 */
[----:B------:R-:W-:Y:S02]  /*0630*/  VIADD R12, R10, 0x1 ;  /* 0x000000010a0c7836 */ /* 0x000fe40000000000 */
[----:B-----5:R-:W-:Y:S01]  /*0640*/  @!P5 FFMA R2, R15, R19, R2 ;  /* 0x000000130f02d223 */ /* 0x020fe20000000002 */
[----:B------:R-:W-:Y:S01]  /*0650*/  ISETP.GT.U32.AND P5, PT, R14, 0x1f, PT ;  /* 0x0000001f0e00780c */ /* 0x000fe20003fa4070 */
[----:B------:R-:W3:Y:S01]  /*0660*/  @!P2 LDC R19, c[0x3][0x2c] ;  /* 0x00c00b00ff13ab82 */ /* 0x000ee20000000800 */
[----:B------:R-:W-:Y:S01]  /*0670*/  @!P6 I2FP.F32.S32 R15, R16 ;  /* 0x00000010000fe245 */ /* 0x000fe20000201400 */
[----:B------:R-:W5:Y:S01]  /*0680*/  @!P3 LDS R14, [R4] ;  /* 0x00000000040eb984 */ /* 0x000f620000000800 */
[-C--:B------:R-:W-:Y:S01]  /*0690*/  LOP3.LUT R16, R6, R12.reuse, RZ, 0xfc, !PT ;  /* 0x0000000c06107212 */ /* 0x080fe200078efcff */
[----:B------:R-:W-:Y:S01]  /*06a0*/  VIADD R10, R10, 0x2 ;  /* 0x000000020a0a7836 */ /* 0x000fe20000000000 */
[----:B------:R-:W-:Y:S01]  /*06b0*/  @!P0 I2FP.F32.S32 R11, R11 ;  /* 0x0000000b000b8245 */ /* 0x000fe20000201400 */
[----:B--2---:R-:W-:Y:S01]  /*06c0*/  @!P6 FFMA R2, R15, R17, R2 ;  /* 0x000000110f02e223 */ /* 0x004fe20000000002 */
[----:B------:R-:W-:Y:S01]  /*06d0*/  ISETP.GT.U32.AND P6, PT, R16, 0x1f, PT ;  /* 0x0000001f1000780c */ /* 0x000fe20003fc4070 */
[----:B------:R-:W2:Y:S01]  /*06e0*/  @!P4 LDS R15, [R4+0x84] ;  /* 0x00008400040fc984 */ /* 0x000ea20000000800 */
[----:B------:R-:W-:Y:S01]  /*06f0*/  LOP3.LUT R16, R5, R12, RZ, 0xfc, !PT ;  /* 0x0000000c05107212 */ /* 0x000fe200078efcff */
[----:B-1----:R-:W-:Y:S01]  /*0700*/  @!P0 FFMA R2, R11, R23, R2 ;  /* 0x000000170b028223 */ /* 0x002fe20000000002 */
[----:B------:R-:W-:Y:S01]  /*0710*/  @!P1 I2FP.F32.S32 R11, R0 ;  /* 0x00000000000b9245 */ /* 0x000fe20000201400 */
[----:B------:R-:W1:Y:S01]  /*0720*/  @!P3 LDC R20, c[0x3][0x30] ;  /* 0x00c00c00ff14bb82 */ /* 0x000e620000000800 */
[----:B------:R-:W-:-:S02]  /*0730*/  ISETP.GT.U32.AND P0, PT, R16, 0x1f, PT ;  /* 0x0000001f1000780c */ /* 0x000fc40003f04070 */
[-C--:B------:R-:W-:Y:S01]  /*0740*/  LOP3.LUT R0, R8, R12.reuse, RZ, 0xfc, !PT ;  /* 0x0000000c08007212 */ /* 0x080fe200078efcff */
[----:B------:R-:W2:Y:S01]  /*0750*/  @!P5 LDS R16, [R4+0x108] ;  /* 0x000108000410d984 */ /* 0x000ea20000000800 */
[----:B0-----:R-:W-:Y:S01]  /*0760*/  @!P1 FFMA R2, R11, R21, R2 ;  /* 0x000000150b029223 */ /* 0x001fe20000000002 */
[-C--:B------:R-:W-:Y:S02]  /*0770*/  LOP3.LUT R18, R7, R12.reuse, RZ, 0xfc, !PT ;  /* 0x0000000c07127212 */ /* 0x080fe400078efcff */
[----:B------:R-:W-:Y:S01]  /*0780*/  ISETP.GT.U32.AND P1, PT, R0, 0x1f, PT ;  /* 0x0000001f0000780c */ /* 0x000fe20003f24070 */
[----:B------:R-:W0:Y:S01]  /*0790*/  @!P6 LDS R17, [R4+-0x104] ;  /* 0xfffefc000411e984 */ /* 0x000e220000000800 */
[----:B------:R-:W0:Y:S01]  /*07a0*/  @!P4 LDC R21, c[0x3][0x34] ;  /* 0x00c00d00ff15cb82 */ /* 0x000e220000000800 */
[----:B------:R-:W-:Y:S02]  /*07b0*/  LOP3.LUT R12, R9, R12, RZ, 0xfc, !PT ;  /* 0x0000000c090c7212 */ /* 0x000fe400078efcff */
[-C--:B------:R-:W-:Y:S01]  /*07c0*/  LOP3.LUT R6, R6, R10.reuse, RZ, 0xfc, !PT ;  /* 0x0000000a06067212 */ /* 0x080fe200078efcff */
[----:B------:R-:W0:Y:S01]  /*07d0*/  @!P0 LDS R11, [R4+-0x80] ;  /* 0xffff8000040b8984 */ /* 0x000e220000000800 */
[----:B------:R-:W-:-:S02]  /*07e0*/  LOP3.LUT R5, R5, R10, RZ, 0xfc, !PT ;  /* 0x0000000a05057212 */ /* 0x000fc400078efcff */
[-C--:B------:R-:W-:Y:S01]  /*07f0*/  LOP3.LUT R8, R8, R10.reuse, RZ, 0xfc, !PT ;  /* 0x0000000a08087212 */ /* 0x080fe200078efcff */
[----:B------:R-:W0:Y:S01]  /*0800*/  @!P5 LDC R23, c[0x3][0x38] ;  /* 0x00c00e00ff17db82 */ /* 0x000e220000000800 */
[----:B------:R-:W-:Y:S02]  /*0810*/  LOP3.LUT R9, R9, R10, RZ, 0xfc, !PT ;  /* 0x0000000a09097212 */ /* 0x000fe400078efcff */
[----:B------:R-:W0:Y:S01]  /*0820*/  @!P1 LDS R0, [R4+0x4] ;  /* 0x0000040004009984 */ /* 0x000e220000000800 */
[----:B----4-:R-:W-:-:S05]  /*0830*/  @!P2 I2FP.F32.S32 R13, R13 ;  /* 0x0000000d000da245 */ /* 0x010fca0000201400 */
[----:B---3--:R-:W-:Y:S01]  /*0840*/  @!P2 FFMA R2, R13, R19, R2 ;  /* 0x000000130d02a223 */ /* 0x008fe20000000002 */
[----:B------:R-:W-:Y:S01]  /*0850*/  ISETP.GT.U32.AND P2, PT, R18, 0x1f, PT ;  /* 0x0000001f1200780c */ /* 0x000fe20003f44070 */
[----:B------:R-:W3:Y:S01]  /*0860*/  @!P6 LDC R19, c[0x3][0x3c] ;  /* 0x00c00f00ff13eb82 */ /* 0x000ee20000000800 */
[----:B-----5:R-:W-:-:S05]  /*0870*/  @!P3 I2FP.F32.S32 R25, R14 ;  /* 0x0000000e0019b245 */ /* 0x020fca0000201400 */
[----:B-1----:R-:W-:Y:S01]  /*0880*/  @!P3 FFMA R2, R25, R20, R2 ;  /* 0x000000141902b223 */ /* 0x002fe20000000002 */
[----:B--2---:R-:W-:Y:S01]  /*0890*/  @!P4 I2FP.F32.S32 R25, R15 ;  /* 0x0000000f0019c245 */ /* 0x004fe20000201400 */
[----:B------:R-:W1:Y:S01]  /*08a0*/  @!P0 LDC R13, c[0x3][0x40] ;  /* 0x00c01000ff0d8b82 */ /* 0x000e620000000800 */
[----:B------:R-:W-:-:S03]  /*08b0*/  ISETP.GT.U32.AND P3, PT, R12, 0x1f, PT ;  /* 0x0000001f0c00780c */ /* 0x000fc60003f64070 */
[----:B0-----:R-:W-:Y:S01]  /*08c0*/  @!P4 FFMA R2, R25, R21, R2 ;  /* 0x000000151902c223 */ /* 0x001fe20000000002 */
[----:B------:R-:W-:Y:S02]  /*08d0*/  ISETP.GT.U32.AND P4, PT, R6, 0x1f, PT ;  /* 0x0000001f0600780c */ /* 0x000fe40003f84070 */
[----:B------:R-:W-:Y:S01]  /*08e0*/  @!P5 I2FP.F32.S32 R27, R16 ;  /* 0x00000010001bd245 */ /* 0x000fe20000201400 */
[----:B------:R-:W0:Y:S01]  /*08f0*/  @!P1 LDC R15, c[0x3][0x44] ;  /* 0x00c01100ff0f9b82 */ /* 0x000e220000000800 */
[----:B------:R-:W-:-:S03]  /*0900*/  LOP3.LUT R6, R7, R10, RZ, 0xfc, !PT ;  /* 0x0000000a07067212 */ /* 0x000fc600078efcff */
[----:B------:R-:W-:Y:S01]  /*0910*/  @!P5 FFMA R2, R27, R23, R2 ;  /* 0x000000171b02d223 */ /* 0x000fe20000000002 */
[----:B------:R-:W-:Y:S02]  /*0920*/  ISETP.GT.U32.AND P5, PT, R5, 0x1f, PT ;  /* 0x0000001f0500780c */ /* 0x000fe40003fa4070 */
[----:B------:R-:W-:Y:S01]  /*0930*/  @!P6 I2FP.F32.S32 R17, R17 ;  /* 0x000000110011e245 */ /* 0x000fe20000201400 */
[----:B------:R-:W2:Y:S01]  /*0940*/  @!P2 LDS R5, [R4+0x88] ;  /* 0x000088000405a984 */ /* 0x000ea20000000800 */
[----:B------:R-:W-:Y:S01]  /*0950*/  @!P0 I2FP.F32.S32 R11, R11 ;  /* 0x0000000b000b8245 */ /* 0x000fe20000201400 */
[----:B------:R-:W4:Y:S02]  /*0960*/  @!P3 LDC R14, c[0x3][0x4c] ;  /* 0x00c01300ff0ebb82 */ /* 0x000f240000000800 */
[----:B---3--:R-:W-:Y:S01]  /*0970*/  @!P6 FFMA R2, R17, R19, R2 ;  /* 0x000000131102e223 */ /* 0x008fe20000000002 */
[----:B------:R-:W-:Y:S02]  /*0980*/  ISETP.GT.U32.AND P6, PT, R8, 0x1f, PT ;  /* 0x0000001f0800780c */ /* 0x000fe40003fc4070 */
[----:B------:R-:W3:Y:S01]  /*0990*/  @!P3 LDS R8, [R4+0x10c] ;  /* 0x00010c000408b984 */ /* 0x000ee20000000800 */
[----:B------:R-:W-:Y:S01]  /*09a0*/  @!P1 I2FP.F32.S32 R7, R0 ;  /* 0x0000000000079245 */ /* 0x000fe20000201400 */
[----:B-1----:R-:W-:Y:S01]  /*09b0*/  @!P0 FFMA R2, R11, R13, R2 ;  /* 0x0000000d0b028223 */ /* 0x002fe20000000002 */
[----:B------:R-:W-:Y:S01]  /*09c0*/  ISETP.GT.U32.AND P0, PT, R6, 0x1f, PT ;  /* 0x0000001f0600780c */ /* 0x000fe20003f04070 */
[----:B------:R-:W1:Y:S01]  /*09d0*/  @!P4 LDS R0, [R4+-0x100] ;  /* 0xffff00000400c984 */ /* 0x000e620000000800 */
[----:B------:R-:W5:Y:S03]  /*09e0*/  @!P2 LDC R6, c[0x3][0x48] ;  /* 0x00c01200ff06ab82 */ /* 0x000f660000000800 */
[----:B------:R-:W4:Y:S01]  /*09f0*/  @!P5 LDS R10, [R4+-0x7c] ;  /* 0xffff8400040ad984 */ /* 0x000f220000000800 */
[----:B0-----:R-:W-:Y:S01]  /*0a00*/  @!P1 FFMA R2, R7, R15, R2 ;  /* 0x0000000f07029223 */ /* 0x001fe20000000002 */
[----:B------:R-:W-:-:S02]  /*0a10*/  ISETP.GT.U32.AND P1, PT, R9, 0x1f, PT ;  /* 0x0000001f0900780c */ /* 0x000fc40003f24070 */
[----:B------:R-:W0:Y:S01]  /*0a20*/  @!P6 LDS R11, [R4+0x8] ;  /* 0x00000800040be984 */ /* 0x000e220000000800 */
[----:B------:R-:W0:Y:S03]  /*0a30*/  @!P4 LDC R15, c[0x3][0x50] ;  /* 0x00c01400ff0fcb82 */ /* 0x000e260000000800 */
[----:B------:R-:W0:Y:S05]  /*0a40*/  @!P0 LDS R12, [R4+0x8c] ;  /* 0x00008c00040c8984 */ /* 0x000e2a0000000800 */
[----:B------:R-:W0:Y:S02]  /*0a50*/  @!P5 LDC R16, c[0x3][0x54] ;  /* 0x00c01500ff10db82 */ /* 0x000e240000000800 */
[----:B------:R-:W0:Y:S06]  /*0a60*/  @!P1 LDS R13, [R4+0x110] ;  /* 0x00011000040d9984 */ /* 0x000e2c0000000800 */
[----:B------:R-:W0:Y:S01]  /*0a70*/  @!P6 LDC R17, c[0x3][0x58] ;  /* 0x00c01600ff11eb82 */ /* 0x000e220000000800 */
[----:B--2---:R-:W-:-:S07]  /*0a80*/  @!P2 I2FP.F32.S32 R5, R5 ;  /* 0x000000050005a245 */ /* 0x004fce0000201400 */
[----:B------:R-:W2:Y:S01]  /*0a90*/  @!P0 LDC R18, c[0x3][0x5c] ;  /* 0x00c01700ff128b82 */ /* 0x000ea20000000800 */
[----:B-----5:R-:W-:Y:S01]  /*0aa0*/  @!P2 FFMA R2, R5, R6, R2 ;  /* 0x000000060502a223 */ /* 0x020fe20000000002 */
[----:B---3--:R-:W-:Y:S02]  /*0ab0*/  @!P3 I2FP.F32.S32 R5, R8 ;  /* 0x000000080005b245 */ /* 0x008fe40000201400 */
[----:B-1----:R-:W-:-:S04]  /*0ac0*/  @!P4 I2FP.F32.S32 R9, R0 ;  /* 0x000000000009c245 */ /* 0x002fc80000201400 */
[----:B------:R-:W1:Y:S01]  /*0ad0*/  LDC.64 R6, c[0x0][0x388] ;  /* 0x0000e200ff067b82 */ /* 0x000e620000000a00 */
[----:B----4-:R-:W-:Y:S01]  /*0ae0*/  @!P3 FFMA R2, R5, R14, R2 ;  /* 0x0000000e0502b223 */ /* 0x010fe20000000002 */
[----:B------:R-:W-:-:S03]  /*0af0*/  @!P5 I2FP.F32.S32 R5, R10 ;  /* 0x0000000a0005d245 */ /* 0x000fc60000201400 */
[----:B0-----:R-:W-:Y:S01]  /*0b00*/  @!P4 FFMA R2, R9, R15, R2 ;  /* 0x0000000f0902c223 */ /* 0x001fe20000000002 */
[----:B------:R-:W-:Y:S02]  /*0b10*/  @!P6 I2FP.F32.S32 R11, R11 ;  /* 0x0000000b000be245 */ /* 0x000fe40000201400 */
[----:B------:R-:W0:Y:S01]  /*0b20*/  @!P1 LDC R8, c[0x3][0x60] ;  /* 0x00c01800ff089b82 */ /* 0x000e220000000800 */
[----:B------:R-:W-:Y:S01]  /*0b30*/  @!P5 FFMA R2, R5, R16, R2 ;  /* 0x000000100502d223 */ /* 0x000fe20000000002 */
[----:B------:R-:W-:-:S03]  /*0b40*/  @!P0 I2FP.F32.S32 R5, R12 ;  /* 0x0000000c00058245 */ /* 0x000fc60000201400 */
[----:B------:R-:W-:-:S04]  /*0b50*/  @!P6 FFMA R2, R11, R17, R2 ;  /* 0x000000110b02e223 */ /* 0x000fc80000000002 */
[----:B--2---:R-:W-:Y:S01]  /*0b60*/  @!P0 FFMA R2, R5, R18, R2 ;  /* 0x0000001205028223 */ /* 0x004fe20000000002 */
[----:B------:R-:W-:Y:S01]  /*0b70*/  @!P1 I2FP.F32.S32 R13, R13 ;  /* 0x0000000d000d9245 */ /* 0x000fe20000201400 */
[----:B-1----:R-:W-:-:S04]  /*0b80*/  IMAD.WIDE R6, R3, 0x4, R6 ;  /* 0x0000000403067825 */ /* 0x002fc800078e0206 */
[----:B0-----:R-:W-:-:S05]  /*0b90*/  @!P1 FFMA R2, R13, R8, R2 ;  /* 0x000000080d029223 */ /* 0x001fca0000000002 */
[----:B------:R-:W-:Y:S01]  /*0ba0*/  STG.E desc[UR4][R6.64], R2 ;  /* 0x0000000206007986 */ /* 0x000fe2000c101904 */
[----:B------:R-:W-:Y:S05]  /*0bb0*/  EXIT ;  /* 0x000000000000794d */ /* 0x000fea0003800000 */
.L_x_0:
[----:B------:R-:W-:-:S00]  /*0bc0*/  BRA `(.L_x_0) ;  /* 0xfffffffc00fc7947 */ /* 0x000fc0000383ffff */
[----:B------:R-:W-:-:S00]  /*0bd0*/  NOP ;  /* 0x0000000000007918 */ /* 0x000fc00000000000 */
        /* <DEDUP_REMOVED lines=10> */
.L_x_3:


//--------------------- .text._Z27conv2d_with_constant_memoryPfS_ii --------------------------
	.section	.text._Z27conv2d_with_constant_memoryPfS_ii,"ax",@progbits
	.align	128
        .global         _Z27conv2d_with_constant_memoryPfS_ii
        .type           _Z27conv2d_with_constant_memoryPfS_ii,@function
        .size           _Z27conv2d_with_constant_memoryPfS_ii,(.L_x_4 - _Z27conv2d_with_constant_memoryPfS_ii)
        .other          _Z27conv2d_with_constant_memoryPfS_ii,@"STO_CUDA_ENTRY STV_DEFAULT"
_Z27conv2d_with_constant_memoryPfS_ii:
.text._Z27conv2d_with_constant_memoryPfS_ii:
[----:B------:R-:W-:Y:S01]  /*0000*/  LDC R1, c[0x0][0x37c] ;  /* 0x0000df00ff017b82 */ /* 0x000fe20000000800 */
[----:B------:R-:W0:Y:S07]  /*0010*/  S2R R0, SR_TID.Y ;  /* 0x0000000000007919 */ /* 0x000e2e0000002200 */
[----:B------:R-:W1:Y:S01]  /*0020*/  LDC R6, c[0x0][0x360] ;  /* 0x0000d800ff067b82 */ /* 0x000e620000000800 */
[----:B------:R-:W2:Y:S01]  /*0030*/  LDCU.64 UR6, c[0x0][0x380] ;  /* 0x00007000ff0677ac */ /* 0x000ea20008000a00 */
[----:B------:R-:W1:Y:S06]  /*0040*/  S2R R5, SR_TID.X ;  /* 0x0000000000057919 */ /* 0x000e6c0000002100 */
[----:B------:R-:W0:Y:S08]  /*0050*/  S2UR UR5, SR_CTAID.Y ;  /* 0x00000000000579c3 */ /* 0x000e300000002600 */
[----:B------:R-:W0:Y:S08]  /*0060*/  LDC R9, c[0x0][0x364] ;  /* 0x0000d900ff097b82 */ /* 0x000e300000000800 */
[----:B------:R-:W1:Y:S08]  /*0070*/  S2UR UR4, SR_CTAID.X ;  /* 0x00000000000479c3 */ /* 0x000e700000002500 */
[----:B------:R-:W3:Y:S01]  /*0080*/  LDC.64 R2, c[0x0][0x390] ;  /* 0x0000e400ff027b82 */ /* 0x000ee20000000a00 */
[----:B0-----:R-:W-:-:S04]  /*0090*/  IMAD R9, R9, UR5, R0 ;  /* 0x0000000509097c24 */ /* 0x001fc8000f8e0200 */
[----:B------:R-:W-:Y:S02]  /*00a0*/  VIADD R13, R9, 0xfffffffe ;  /* 0xfffffffe090d7836 */ /* 0x000fe40000000000 */
[----:B-1----:R-:W-:Y:S01]  /*00b0*/  IMAD R6, R6, UR4, R5 ;  /* 0x0000000406067c24 */ /* 0x002fe2000f8e0205 */
[----:B------:R-:W0:Y:S03]  /*00c0*/  LDCU.64 UR4, c[0x0][0x358] ;  /* 0x00006b00ff0477ac */ /* 0x000e260008000a00 */
[C---:B------:R-:W-:Y:S01]  /*00d0*/  VIADD R0, R6.reuse, 0xfffffffe ;  /* 0xfffffffe06007836 */ /* 0x040fe20000000000 */
[----:B------:R-:W-:Y:S02]  /*00e0*/  SHF.R.S32.HI R8, RZ, 0x1f, R6 ;  /* 0x0000001fff087819 */ /* 0x000fe40000011406 */
[CC--:B---3--:R-:W-:Y:S02]  /*00f0*/  ISETP.GE.AND P1, PT, R6.reuse, R3.reuse, PT ;  /* 0x000000030600720c */ /* 0x0c8fe40003f26270 */
[C---:B------:R-:W-:Y:S01]  /*0100*/  ISETP.GE.AND P4, PT, R13.reuse, R2, PT ;  /* 0x000000020d00720c */ /* 0x040fe20003f86270 */
[----:B------:R-:W-:Y:S01]  /*0110*/  IMAD R13, R13, R3, RZ ;  /* 0x000000030d0d7224 */ /* 0x000fe200078e02ff */
[----:B------:R-:W-:-:S02]  /*0120*/  ISETP.GT.AND P1, PT, R6, -0x1, !P1 ;  /* 0xffffffff0600780c */ /* 0x000fc40004f24270 */
[----:B------:R-:W-:Y:S02]  /*0130*/  ISETP.GT.U32.AND P4, PT, R9, 0x1, !P4 ;  /* 0x000000010900780c */ /* 0x000fe40006784070 */
[----:B------:R-:W-:Y:S02]  /*0140*/  ISETP.GE.AND P0, PT, R0, R3, PT ;  /* 0x000000030000720c */ /* 0x000fe40003f06270 */
[----:B------:R-:W-:Y:S02]  /*0150*/  PLOP3.LUT P6, PT, P4, P1, PT, 0x80, 0x8 ;  /* 0x000000000008781c */ /* 0x000fe400027c3070 */
[C---:B------:R-:W-:Y:S02]  /*0160*/  IADD3 R0, P2, PT, R6.reuse, R13, RZ ;  /* 0x0000000d06007210 */ /* 0x040fe40007f5e0ff */
[C---:B------:R-:W-:Y:S02]  /*0170*/  ISETP.GT.AND P0, PT, R6.reuse, 0x1, !P0 ;  /* 0x000000010600780c */ /* 0x040fe40004704270 */
[----:B------:R-:W-:-:S02]  /*0180*/  ISETP.GT.AND P5, PT, R6, R3, PT ;  /* 0x000000030600720c */ /* 0x000fc40003fa4270 */
[----:B------:R-:W-:Y:S02]  /*0190*/  LEA.HI.X.SX32 R5, R13, R8, 0x1, P2 ;  /* 0x000000080d057211 */ /* 0x000fe400010f0eff */
[----:B--2---:R-:W-:Y:S02]  /*01a0*/  LEA R4, P3, R0, UR6, 0x2 ;  /* 0x0000000600047c11 */ /* 0x004fe4000f8610ff */
[----:B------:R-:W-:Y:S01]  /*01b0*/  PLOP3.LUT P2, PT, P4, P0, PT, 0x80, 0x8 ;  /* 0x000000000008781c */ /* 0x000fe20002741070 */
[----:B------:R-:W1:Y:S01]  /*01c0*/  @P6 LDC.64 R10, c[0x0][0x380] ;  /* 0x0000e000ff0a6b82 */ /* 0x000e620000000a00 */
[C---:B------:R-:W-:Y:S01]  /*01d0*/  ISETP.GT.AND P5, PT, R6.reuse, RZ, !P5 ;  /* 0x000000ff0600720c */ /* 0x040fe20006fa4270 */
[----:B------:R-:W-:Y:S01]  /*01e0*/  @P6 IMAD.IADD R7, R6, 0x1, R13 ;  /* 0x0000000106076824 */ /* 0x000fe200078e020d */
[----:B------:R-:W-:Y:S02]  /*01f0*/  LEA.HI.X R5, R0, UR7, R5, 0x2, P3 ;  /* 0x0000000700057c11 */ /* 0x000fe400098f1405 */
[----:B------:R-:W-:-:S03]  /*0200*/  PLOP3.LUT P3, PT, P4, P5, PT, 0x80, 0x8 ;  /* 0x000000000008781c */ /* 0x000fc6000276b070 */
[----:B------:R-:W2:Y:S04]  /*0210*/  @P6 LDC R17, c[0x3][0x8] ;  /* 0x00c00200ff116b82 */ /* 0x000ea80000000800 */
[----:B0-----:R-:W3:Y:S04]  /*0220*/  @P2 LDG.E R0, desc[UR4][R4.64+-0x8] ;  /* 0xfffff80404002981 */ /* 0x001ee8000c1e1900 */
[----:B------:R-:W3:Y:S02]  /*0230*/  @P2 LDC R15, c[0x3][RZ] ;  /* 0x00c00000ff0f2b82 */ /* 0x000ee40000000800 */
[----:B------:R-:W4:Y:S01]  /*0240*/  @P3 LDG.E R12, desc[UR4][R4.64+-0x4] ;  /* 0xfffffc04040c3981 */ /* 0x000f22000c1e1900 */
[----:B-1----:R-:W-:-:S05]  /*0250*/  @P6 IMAD.WIDE R10, R7, 0x4, R10 ;  /* 0x00000004070a6825 */ /* 0x002fca00078e020a */
[----:B------:R-:W4:Y:S01]  /*0260*/  @P3 LDC R16, c[0x3][0x4] ;  /* 0x00c00100ff103b82 */ /* 0x000f220000000800 */
[----:B------:R-:W2:Y:S01]  /*0270*/  @P6 LDG.E R10, desc[UR4][R10.64] ;  /* 0x000000040a0a6981 */ /* 0x000ea2000c1e1900 */
[----:B------:R-:W-:Y:S02]  /*0280*/  VIADD R14, R6, 0x1 ;  /* 0x00000001060e7836 */ /* 0x000fe40000000000 */
[----:B------:R-:W-:Y:S02]  /*0290*/  IMAD.MOV.U32 R7, RZ, RZ, RZ ;  /* 0x000000ffff077224 */ /* 0x000fe400078e00ff */
[----:B---3--:R-:W-:Y:S01]  /*02a0*/  @P2 FFMA R7, R0, R15, RZ ;  /* 0x0000000f00072223 */ /* 0x008fe200000000ff */
[----:B------:R-:W-:Y:S01]  /*02b0*/  VIADD R0, R6, 0x2 ;  /* 0x0000000206007836 */ /* 0x000fe20000000000 */
[-C--:B------:R-:W-:Y:S02]  /*02c0*/  ISETP.GE.AND P2, PT, R14, R3.reuse, PT ;  /* 0x000000030e00720c */ /* 0x080fe40003f46270 */
[----:B------:R-:W0:Y:S01]  /*02d0*/  LDC.64 R14, c[0x0][0x388] ;  /* 0x0000e200ff0e7b82 */ /* 0x000e220000000a00 */
[----:B----4-:R-:W-:Y:S01]  /*02e0*/  @P3 FFMA R7, R12, R16, R7 ;  /* 0x000000100c073223 */ /* 0x010fe20000000007 */
[----:B------:R-:W-:-:S02]  /*02f0*/  ISETP.GE.AND P3, PT, R0, R3, PT ;  /* 0x000000030000720c */ /* 0x000fc40003f66270 */
[C---:B------:R-:W-:Y:S02]  /*0300*/  ISETP.GT.AND P2, PT, R6.reuse, -0x2, !P2 ;  /* 0xfffffffe0600780c */ /* 0x040fe40005744270 */
[----:B------:R-:W-:Y:S01]  /*0310*/  ISETP.GT.AND P3, PT, R6, -0x3, !P3 ;  /* 0xfffffffd0600780c */ /* 0x000fe20005f64270 */
[----:B--2---:R-:W-:Y:S01]  /*0320*/  @P6 FFMA R7, R10, R17, R7 ;  /* 0x000000110a076223 */ /* 0x004fe20000000007 */
[----:B------:R-:W-:Y:S02]  /*0330*/  PLOP3.LUT P6, PT, P4, P2, PT, 0x80, 0x8 ;  /* 0x000000000008781c */ /* 0x000fe400027c5070 */
[----:B------:R-:W-:-:S11]  /*0340*/  PLOP3.LUT P4, PT, P4, P3, PT, 0x80, 0x8 ;  /* 0x000000000008781c */ /* 0x000fd60002787070 */
[----:B------:R-:W2:Y:S01]  /*0350*/  @P6 LDG.E R0, desc[UR4][R4.64+0x4] ;  /* 0x0000040404006981 */ /* 0x000ea2000c1e1900 */
[----:B------:R-:W2:Y:S03]  /*0360*/  @P6 LDC R11, c[0x3][0xc] ;  /* 0x00c00300ff0b6b82 */ /* 0x000ea60000000800 */
[----:B------:R-:W3:Y:S01]  /*0370*/  @P4 LDG.E R10, desc[UR4][R4.64+0x8] ;  /* 0x00000804040a4981 */ /* 0x000ee2000c1e1900 */
[----:B------:R-:W-:Y:S02]  /*0380*/  IMAD.IADD R13, R13, 0x1, R3 ;  /* 0x000000010d0d7824 */ /* 0x000fe400078e0203 */
[----:B------:R-:W-:Y:S02]  /*0390*/  IMAD R17, R9, R3, RZ ;  /* 0x0000000309117224 */ /* 0x000fe400078e02ff */
[----:B------:R-:W3:Y:S01]  /*03a0*/  @P4 LDC R12, c[0x3][0x10] ;  /* 0x00c00400ff0c4b82 */ /* 0x000ee20000000800 */
[----:B--2---:R-:W-:Y:S01]  /*03b0*/  @P6 FFMA R7, R0, R11, R7 ;  /* 0x0000000b00076223 */ /* 0x004fe20000000007 */
[----:B------:R-:W-:-:S03]  /*03c0*/  IADD3 R0, P6, PT, R6, R13, RZ ;  /* 0x0000000d06007210 */ /* 0x000fc60007fde0ff */
[----:B---3--:R-:W-:Y:S01]  /*03d0*/  @P4 FFMA R7, R10, R12, R7 ;  /* 0x0000000c0a074223 */ /* 0x008fe20000000007 */
[----:B------:R-:W-:Y:S02]  /*03e0*/  ISETP.GT.AND P4, PT, R9, R2, PT ;  /* 0x000000020900720c */ /* 0x000fe40003f84270 */
[----:B------:R-:W-:Y:S02]  /*03f0*/  LEA.HI.X.SX32 R11, R13, R8, 0x1, P6 ;  /* 0x000000080d0b7211 */ /* 0x000fe400030f0eff */
[C---:B------:R-:W-:Y:S02]  /*0400*/  LEA R10, P6, R0.reuse, UR6, 0x2 ;  /* 0x00000006000a7c11 */ /* 0x040fe4000f8c10ff */
[----:B------:R-:W-:Y:S02]  /*0410*/  ISETP.NE.AND P4, PT, R9, RZ, !P4 ;  /* 0x000000ff0900720c */ /* 0x000fe40006785270 */
[----:B------:R-:W-:Y:S01]  /*0420*/  LEA.HI.X R11, R0, UR7, R11, 0x2, P6 ;  /* 0x00000007000b7c11 */ /* 0x000fe2000b0f140b */
[----:B------:R-:W-:Y:S01]  /*0430*/  IMAD.IADD R0, R6, 0x1, R17 ;  /* 0x0000000106007824 */ /* 0x000fe200078e0211 */
[----:B------:R-:W-:-:S03]  /*0440*/  PLOP3.LUT P6, PT, P4, P0, PT, 0x80, 0x8 ;  /* 0x000000000008781c */ /* 0x000fc600027c1070 */
[----:B0-----:R-:W-:-:S05]  /*0450*/  IMAD.WIDE R4, R0, 0x4, R14 ;  /* 0x0000000400047825 */ /* 0x001fca00078e020e */
[----:B------:R0:W-:Y:S05]  /*0460*/  STG.E desc[UR4][R4.64], R7 ;  /* 0x0000000704007986 */ /* 0x0001ea000c101904 */
[----:B------:R-:W0:Y:S01]  /*0470*/  @P6 LDG.E R12, desc[UR4][R10.64+-0x8] ;  /* 0xfffff8040a0c6981 */ /* 0x000e22000c1e1900 */
[----:B------:R-:W-:Y:S01]  /*0480*/  PLOP3.LUT P5, PT, P4, P5, PT, 0x80, 0x8 ;  /* 0x000000000008781c */ /* 0x000fe200027ab070 */
[----:B------:R-:W0:-:S12]  /*0490*/  @P6 LDC R14, c[0x3][0x14] ;  /* 0x00c00500ff0e6b82 */ /* 0x000e180000000800 */
[----:B------:R-:W2:Y:S01]  /*04a0*/  @P5 LDG.E R16, desc[UR4][R10.64+-0x4] ;  /* 0xfffffc040a105981 */ /* 0x000ea2000c1e1900 */
[----:B0-----:R-:W-:Y:S01]  /*04b0*/  @P6 FFMA R7, R12, R14, R7 ;  /* 0x0000000e0c076223 */ /* 0x001fe20000000007 */
[----:B------:R-:W-:Y:S01]  /*04c0*/  PLOP3.LUT P6, PT, P4, P1, PT, 0x80, 0x8 ;  /* 0x000000000008781c */ /* 0x000fe200027c3070 */
[----:B------:R-:W2:-:S12]  /*04d0*/  @P5 LDC R12, c[0x3][0x18] ;  /* 0x00c00600ff0c5b82 */ /* 0x000e980000000800 */
[----:B------:R-:W0:Y:S01]  /*04e0*/  @P6 LDC.64 R14, c[0x0][0x380] ;  /* 0x0000e000ff0e6b82 */ /* 0x000e220000000a00 */
[----:B------:R-:W-:-:S07]  /*04f0*/  @P6 IMAD.IADD R19, R6, 0x1, R13 ;  /* 0x0000000106136824 */ /* 0x000fce00078e020d */
[----:B------:R-:W1:Y:S01]  /*0500*/  @P6 LDC R18, c[0x3][0x1c] ;  /* 0x00c00700ff126b82 */ /* 0x000e620000000800 */
[----:B--2---:R-:W-:Y:S01]  /*0510*/  @P5 FFMA R7, R16, R12, R7 ;  /* 0x0000000c10075223 */ /* 0x004fe20000000007 */
[----:B------:R-:W-:Y:S02]  /*0520*/  PLOP3.LUT P5, PT, P4, P2, PT, 0x80, 0x8 ;  /* 0x000000000008781c */ /* 0x000fe400027a5070 */
[----:B------:R-:W-:Y:S01]  /*0530*/  PLOP3.LUT P4, PT, P4, P3, PT, 0x80, 0x8 ;  /* 0x000000000008781c */ /* 0x000fe20002787070 */
[----:B0-----:R-:W-:-:S10]  /*0540*/  @P6 IMAD.WIDE R14, R19, 0x4, R14 ;  /* 0x00000004130e6825 */ /* 0x001fd400078e020e */
[----:B------:R-:W2:Y:S01]  /*0550*/  @P5 LDG.E R12, desc[UR4][R10.64+0x4] ;  /* 0x000004040a0c5981 */ /* 0x000ea2000c1e1900 */
[----:B------:R-:W2:Y:S03]  /*0560*/  @P5 LDC R19, c[0x3][0x20] ;  /* 0x00c00800ff135b82 */ /* 0x000ea60000000800 */
[----:B------:R-:W1:Y:S04]  /*0570*/  @P6 LDG.E R14, desc[UR4][R14.64] ;  /* 0x000000040e0e6981 */ /* 0x000e68000c1e1900 */
[----:B------:R-:W3:Y:S01]  /*0580*/  @P4 LDG.E R16, desc[UR4][R10.64+0x8] ;  /* 0x000008040a104981 */ /* 0x000ee2000c1e1900 */
[----:B------:R-:W3:Y:S01]  /*0590*/  @P4 LDC R20, c[0x3][0x24] ;  /* 0x00c00900ff144b82 */ /* 0x000ee20000000800 */
[----:B-1----:R-:W-:Y:S01]  /*05a0*/  @P6 FFMA R7, R14, R18, R7 ;  /* 0x000000120e076223 */ /* 0x002fe20000000007 */
[----:B------:R-:W-:-:S03]  /*05b0*/  IADD3 R18, P6, PT, R6, R17, RZ ;  /* 0x0000001106127210 */ /* 0x000fc60007fde0ff */
[----:B--2---:R-:W-:Y:S01]  /*05c0*/  @P5 FFMA R7, R12, R19, R7 ;  /* 0x000000130c075223 */ /* 0x004fe20000000007 */
[----:B------:R-:W-:Y:S02]  /*05d0*/  ISETP.GE.OR P5, PT, R9, R2, !P0 ;  /* 0x000000020900720c */ /* 0x000fe400047a6670 */
[----:B------:R-:W-:Y:S02]  /*05e0*/  LEA.HI.X.SX32 R17, R17, R8, 0x1, P6 ;  /* 0x0000000811117211 */ /* 0x000fe400030f0eff */
[----:B------:R-:W-:Y:S01]  /*05f0*/  LEA R14, P6, R18, UR6, 0x2 ;  /* 0x00000006120e7c11 */ /* 0x000fe2000f8c10ff */
[----:B---3--:R-:W-:-:S03]  /*0600*/  @P4 FFMA R7, R16, R20, R7 ;  /* 0x0000001410074223 */ /* 0x008fc60000000007 */
[----:B------:R-:W-:Y:S02]  /*0610*/  LEA.HI.X R15, R18, UR7, R17, 0x2, P6 ;  /* 0x00000007120f7c11 */ /* 0x000fe4000b0f1411 */
[----:B------:R0:W-:Y:S03]  /*0620*/  STG.E desc[UR4][R4.64], R7 ;  /* 0x0000000704007986 */ /* 0x0001e6000c101904 */
[----:B------:R-:W0:Y:S01]  /*0630*/  @!P5 LDC R16, c[0x3][0x28] ;  /* 0x00c00a00ff10db82 */ /* 0x000e220000000800 */
[----:B------:R-:W0:Y:S01]  /*0640*/  @!P5 LDG.E R12, desc[UR4][R14.64+-0x8] ;  /* 0xfffff8040e0cd981 */ /* 0x000e22000c1e1900 */
[----:B------:R-:W-:Y:S02]  /*0650*/  ISETP.GE.OR P6, PT, R9, R2, !P1 ;  /* 0x000000020900720c */ /* 0x000fe40004fc6670 */
[----:B------:R-:W-:-:S11]  /*0660*/  ISETP.GT.AND P4, PT, R6, R3, PT ;  /* 0x000000030600720c */ /* 0x000fd60003f84270 */
[----:B------:R-:W1:Y:S01]  /*0670*/  @!P6 LDC.64 R10, c[0x0][0x380] ;  /* 0x0000e000ff0aeb82 */ /* 0x000e620000000a00 */
[----:B------:R-:W-:-:S07]  /*0680*/  ISETP.LT.OR P4, PT, R6, 0x1, P4 ;  /* 0x000000010600780c */ /* 0x000fce0002781670 */
[----:B------:R-:W2:Y:S01]  /*0690*/  @!P6 LDC R17, c[0x3][0x30] ;  /* 0x00c00c00ff11eb82 */ /* 0x000ea20000000800 */
[----:B-1----:R-:W-:-:S06]  /*06a0*/  @!P6 IMAD.WIDE R10, R0, 0x4, R10 ;  /* 0x00000004000ae825 */ /* 0x002fcc00078e020a */
[----:B------:R-:W2:Y:S01]  /*06b0*/  @!P6 LDG.E R10, desc[UR4][R10.64] ;  /* 0x000000040a0ae981 */ /* 0x000ea2000c1e1900 */
[----:B0-----:R-:W-:Y:S01]  /*06c0*/  @!P5 FFMA R7, R12, R16, R7 ;  /* 0x000000100c07d223 */ /* 0x001fe20000000007 */
[----:B------:R-:W-:-:S13]  /*06d0*/  ISETP.GE.OR P5, PT, R9, R2, P4 ;  /* 0x000000020900720c */ /* 0x000fda00027a6670 */
[----:B------:R-:W3:Y:S01]  /*06e0*/  @!P5 LDG.E R12, desc[UR4][R14.64+-0x4] ;  /* 0xfffffc040e0cd981 */ /* 0x000ee2000c1e1900 */
[----:B------:R-:W3:Y:S02]  /*06f0*/  @!P5 LDC R16, c[0x3][0x2c] ;  /* 0x00c00b00ff10db82 */ /* 0x000ee40000000800 */
[----:B---3--:R-:W-:Y:S01]  /*0700*/  @!P5 FFMA R7, R12, R16, R7 ;  /* 0x000000100c07d223 */ /* 0x008fe20000000007 */
[----:B------:R-:W-:-:S03]  /*0710*/  ISETP.GE.OR P5, PT, R9, R2, !P2 ;  /* 0x000000020900720c */ /* 0x000fc600057a6670 */
[----:B--2---:R-:W-:Y:S01]  /*0720*/  @!P6 FFMA R7, R10, R17, R7 ;  /* 0x000000110a07e223 */ /* 0x004fe20000000007 */
[----:B------:R-:W-:-:S09]  /*0730*/  ISETP.GE.OR P6, PT, R9, R2, !P3 ;  /* 0x000000020900720c */ /* 0x000fd20005fc6670 */
[----:B------:R-:W2:Y:S01]  /*0740*/  @!P5 LDG.E R12, desc[UR4][R14.64+0x4] ;  /* 0x000004040e0cd981 */ /* 0x000ea2000c1e1900 */
[----:B------:R-:W2:Y:S03]  /*0750*/  @!P5 LDC R18, c[0x3][0x34] ;  /* 0x00c00d00ff12db82 */ /* 0x000ea60000000800 */
[----:B------:R-:W3:Y:S05]  /*0760*/  @!P6 LDG.E R16, desc[UR4][R14.64+0x8] ;  /* 0x000008040e10e981 */ /* 0x000eea000c1e1900 */
[----:B------:R-:W3:Y:S01]  /*0770*/  @!P6 LDC R20, c[0x3][0x38] ;  /* 0x00c00e00ff14eb82 */ /* 0x000ee20000000800 */
[----:B------:R-:W-:-:S02]  /*0780*/  IMAD R17, R3, 0x2, R13 ;  /* 0x0000000203117824 */ /* 0x000fc400078e020d */
[----:B------:R-:W-:Y:S02]  /*0790*/  VIADD R19, R9, 0x1 ;  /* 0x0000000109137836 */ /* 0x000fe40000000000 */
[----:B--2---:R-:W-:Y:S01]  /*07a0*/  @!P5 FFMA R7, R12, R18, R7 ;  /* 0x000000120c07d223 */ /* 0x004fe20000000007 */
[----:B------:R-:W-:-:S03]  /*07b0*/  IADD3 R11, P5, PT, R6, R17, RZ ;  /* 0x00000011060b7210 */ /* 0x000fc60007fbe0ff */
[----:B---3--:R-:W-:Y:S01]  /*07c0*/  @!P6 FFMA R7, R16, R20, R7 ;  /* 0x000000141007e223 */ /* 0x008fe20000000007 */
[----:B------:R-:W-:Y:S02]  /*07d0*/  ISETP.GE.OR P6, PT, R19, R2, !P0 ;  /* 0x000000021300720c */ /* 0x000fe400047c6670 */
[----:B------:R-:W-:Y:S02]  /*07e0*/  LEA.HI.X.SX32 R12, R17, R8, 0x1, P5 ;  /* 0x00000008110c7211 */ /* 0x000fe400028f0eff */
[----:B------:R-:W-:-:S04]  /*07f0*/  LEA R10, P5, R11, UR6, 0x2 ;  /* 0x000000060b0a7c11 */ /* 0x000fc8000f8a10ff */
[----:B------:R-:W-:Y:S01]  /*0800*/  LEA.HI.X R11, R11, UR7, R12, 0x2, P5 ;  /* 0x000000070b0b7c11 */ /* 0x000fe2000a8f140c */
[----:B------:R0:W-:Y:S04]  /*0810*/  STG.E desc[UR4][R4.64], R7 ;  /* 0x0000000704007986 */ /* 0x0001e8000c101904 */
[----:B------:R-:W0:Y:S01]  /*0820*/  @!P6 LDG.E R14, desc[UR4][R10.64+-0x8] ;  /* 0xfffff8040a0ee981 */ /* 0x000e22000c1e1900 */
[----:B------:R-:W0:Y:S01]  /*0830*/  @!P6 LDC R15, c[0x3][0x3c] ;  /* 0x00c00f00ff0feb82 */ /* 0x000e220000000800 */
[----:B------:R-:W-:-:S13]  /*0840*/  ISETP.GE.OR P5, PT, R19, R2, !P1 ;  /* 0x000000021300720c */ /* 0x000fda0004fa6670 */
[----:B------:R-:W1:Y:S01]  /*0850*/  @!P5 LDC.64 R12, c[0x0][0x380] ;  /* 0x0000e000ff0cdb82 */ /* 0x000e620000000a00 */
[----:B0-----:R-:W-:Y:S01]  /*0860*/  @!P6 FFMA R7, R14, R15, R7 ;  /* 0x0000000f0e07e223 */ /* 0x001fe20000000007 */
[----:B------:R-:W-:Y:S01]  /*0870*/  ISETP.GE.OR P6, PT, R19, R2, P4 ;  /* 0x000000021300720c */ /* 0x000fe200027c6670 */
[----:B------:R-:W-:-:S04]  /*0880*/  @!P5 IMAD.IADD R15, R0, 0x1, R3 ;  /* 0x00000001000fd824 */ /* 0x000fc800078e0203 */
[----:B-1----:R-:W-:Y:S02]  /*0890*/  @!P5 IMAD.WIDE R12, R15, 0x4, R12 ;  /* 0x000000040f0cd825 */ /* 0x002fe400078e020c */
[----:B------:R-:W0:Y:S04]  /*08a0*/  @!P5 LDC R15, c[0x3][0x44] ;  /* 0x00c01100ff0fdb82 */ /* 0x000e280000000800 */
[----:B------:R-:W0:Y:S04]  /*08b0*/  @!P5 LDG.E R12, desc[UR4][R12.64] ;  /* 0x000000040c0cd981 */ /* 0x000e28000c1e1900 */
[----:B------:R-:W2:Y:S01]  /*08c0*/  @!P6 LDG.E R14, desc[UR4][R10.64+-0x4] ;  /* 0xfffffc040a0ee981 */ /* 0x000ea2000c1e1900 */
[----:B------:R-:W2:Y:S02]  /*08d0*/  @!P6 LDC R0, c[0x3][0x40] ;  /* 0x00c01000ff00eb82 */ /* 0x000ea40000000800 */
[----:B--2---:R-:W-:Y:S01]  /*08e0*/  @!P6 FFMA R7, R14, R0, R7 ;  /* 0x000000000e07e223 */ /* 0x004fe20000000007 */
[----:B------:R-:W-:-:S03]  /*08f0*/  ISETP.GE.OR P6, PT, R19, R2, !P2 ;  /* 0x000000021300720c */ /* 0x000fc600057c6670 */
[----:B0-----:R-:W-:Y:S01]  /*0900*/  @!P5 FFMA R7, R12, R15, R7 ;  /* 0x0000000f0c07d223 */ /* 0x001fe20000000007 */
[----:B------:R-:W-:-:S09]  /*0910*/  ISETP.GE.OR P5, PT, R19, R2, !P3 ;  /* 0x000000021300720c */ /* 0x000fd20005fa6670 */
[----:B------:R-:W2:Y:S01]  /*0920*/  @!P6 LDG.E R0, desc[UR4][R10.64+0x4] ;  /* 0x000004040a00e981 */ /* 0x000ea2000c1e1900 */
[----:B------:R-:W2:Y:S03]  /*0930*/  @!P6 LDC R16, c[0x3][0x48] ;  /* 0x00c01200ff10eb82 */ /* 0x000ea60000000800 */
[----:B------:R0:W3:Y:S01]  /*0940*/  @!P5 LDG.E R14, desc[UR4][R10.64+0x8] ;  /* 0x000008040a0ed981 */ /* 0x0000e2000c1e1900 */
[----:B------:R-:W-:-:S04]  /*0950*/  VIADD R15, R9, 0x2 ;  /* 0x00000002090f7836 */ /* 0x000fc80000000000 */
[----:B------:R-:W3:Y:S01]  /*0960*/  @!P5 LDC R18, c[0x3][0x4c] ;  /* 0x00c01300ff12db82 */ /* 0x000ee20000000800 */
[-C--:B------:R-:W-:Y:S01]  /*0970*/  ISETP.GE.OR P1, PT, R15, R2.reuse, !P1 ;  /* 0x000000020f00720c */ /* 0x080fe20004f26670 */
[----:B------:R-:W-:Y:S01]  /*0980*/  IMAD.IADD R3, R17, 0x1, R3 ;  /* 0x0000000111037824 */ /* 0x000fe200078e0203 */
[----:B------:R-:W-:-:S11]  /*0990*/  ISETP.GE.OR P0, PT, R15, R2, !P0 ;  /* 0x000000020f00720c */ /* 0x000fd60004706670 */
[----:B------:R-:W1:Y:S01]  /*09a0*/  @!P1 LDC.64 R12, c[0x0][0x380] ;  /* 0x0000e000ff0c9b82 */ /* 0x000e620000000a00 */
[CC--:B------:R-:W-:Y:S02]  /*09b0*/  ISETP.GE.OR P4, PT, R15.reuse, R2.reuse, P4 ;  /* 0x000000020f00720c */ /* 0x0c0fe40002786670 */
[CC--:B------:R-:W-:Y:S02]  /*09c0*/  ISETP.GE.OR P2, PT, R15.reuse, R2.reuse, !P2 ;  /* 0x000000020f00720c */ /* 0x0c0fe40005746670 */
[----:B------:R-:W-:-:S09]  /*09d0*/  ISETP.GE.OR P3, PT, R15, R2, !P3 ;  /* 0x000000020f00720c */ /* 0x000fd20005f66670 */
[----:B0-----:R-:W0:Y:S08]  /*09e0*/  @!P4 LDC R11, c[0x3][0x54] ;  /* 0x00c01500ff0bcb82 */ /* 0x001e300000000800 */
[----:B------:R-:W4:Y:S01]  /*09f0*/  @!P2 LDC R15, c[0x3][0x5c] ;  /* 0x00c01700ff0fab82 */ /* 0x000f220000000800 */
[----:B--2---:R-:W-:Y:S01]  /*0a00*/  @!P6 FFMA R7, R0, R16, R7 ;  /* 0x000000100007e223 */ /* 0x004fe20000000007 */
[----:B------:R-:W-:-:S06]  /*0a10*/  IADD3 R0, P6, PT, R6, R3, RZ ;  /* 0x0000000306007210 */ /* 0x000fcc0007fde0ff */
[----:B------:R-:W2:Y:S01]  /*0a20*/  @!P3 LDC R16, c[0x3][0x60] ;  /* 0x00c01800ff10bb82 */ /* 0x000ea20000000800 */
[----:B------:R-:W-:Y:S02]  /*0a30*/  LEA.HI.X.SX32 R9, R3, R8, 0x1, P6 ;  /* 0x0000000803097211 */ /* 0x000fe400030f0eff */
[----:B------:R-:W-:Y:S01]  /*0a40*/  LEA R8, P6, R0, UR6, 0x2 ;  /* 0x0000000600087c11 */ /* 0x000fe2000f8c10ff */
[----:B---3--:R-:W-:Y:S01]  /*0a50*/  @!P5 FFMA R7, R14, R18, R7 ;  /* 0x000000120e07d223 */ /* 0x008fe20000000007 */
[----:B------:R-:W-:-:S03]  /*0a60*/  @!P1 IMAD.IADD R3, R6, 0x1, R3 ;  /* 0x0000000106039824 */ /* 0x000fc600078e0203 */
[----:B------:R-:W3:Y:S01]  /*0a70*/  @!P1 LDC R14, c[0x3][0x58] ;  /* 0x00c01600ff0e9b82 */ /* 0x000ee20000000800 */
[----:B------:R-:W-:Y:S01]  /*0a80*/  LEA.HI.X R9, R0, UR7, R9, 0x2, P6 ;  /* 0x0000000700097c11 */ /* 0x000fe2000b0f1409 */
[----:B------:R5:W-:Y:S01]  /*0a90*/  STG.E desc[UR4][R4.64], R7 ;  /* 0x0000000704007986 */ /* 0x000be2000c101904 */
[----:B-1----:R-:W-:-:S03]  /*0aa0*/  @!P1 IMAD.WIDE R12, R3, 0x4, R12 ;  /* 0x00000004030c9825 */ /* 0x002fc600078e020c */
[----:B------:R-:W5:Y:S02]  /*0ab0*/  @!P0 LDG.E R0, desc[UR4][R8.64+-0x8] ;  /* 0xfffff80408008981 */ /* 0x000f64000c1e1900 */
[----:B------:R-:W5:Y:S02]  /*0ac0*/  @!P0 LDC R3, c[0x3][0x50] ;  /* 0x00c01400ff038b82 */ /* 0x000f640000000800 */
[----:B------:R-:W0:Y:S04]  /*0ad0*/  @!P4 LDG.E R2, desc[UR4][R8.64+-0x4] ;  /* 0xfffffc040802c981 */ /* 0x000e28000c1e1900 */
[----:B------:R-:W3:Y:S04]  /*0ae0*/  @!P1 LDG.E R12, desc[UR4][R12.64] ;  /* 0x000000040c0c9981 */ /* 0x000ee8000c1e1900 */
[----:B------:R-:W4:Y:S04]  /*0af0*/  @!P2 LDG.E R6, desc[UR4][R8.64+0x4] ;  /* 0x000004040806a981 */ /* 0x000f28000c1e1900 */
[----:B------:R-:W2:Y:S01]  /*0b00*/  @!P3 LDG.E R10, desc[UR4][R8.64+0x8] ;  /* 0x00000804080ab981 */ /* 0x000ea2000c1e1900 */
[----:B-----5:R-:W-:-:S04]  /*0b10*/  @!P0 FFMA R7, R0, R3, R7 ;  /* 0x0000000300078223 */ /* 0x020fc80000000007 */
[----:B0-----:R-:W-:-:S04]  /*0b20*/  @!P4 FFMA R7, R2, R11, R7 ;  /* 0x0000000b0207c223 */ /* 0x001fc80000000007 */
[----:B---3--:R-:W-:-:S04]  /*0b30*/  @!P1 FFMA R7, R12, R14, R7 ;  /* 0x0000000e0c079223 */ /* 0x008fc80000000007 */
[----:B----4-:R-:W-:-:S04]  /*0b40*/  @!P2 FFMA R7, R6, R15, R7 ;  /* 0x0000000f0607a223 */ /* 0x010fc80000000007 */
[----:B--2---:R-:W-:-:S05]  /*0b50*/  @!P3 FFMA R7, R10, R16, R7 ;  /* 0x000000100a07b223 */ /* 0x004fca0000000007 */
[----:B------:R-:W-:Y:S01]  /*0b60*/  STG.E desc[UR4][R4.64], R7 ;  /* 0x0000000704007986 */ /* 0x000fe2000c101904 */
[----:B------:R-:W-:Y:S05]  /*0b70*/  EXIT ;  /* 0x000000000000794d */ /* 0x000fea0003800000 */
.L_x_1:
        /* <DEDUP_REMOVED lines=16> */
.L_x_4:


//--------------------- .text._Z6conv2dPfS_S_ii   --------------------------
	.section	.text._Z6conv2dPfS_S_ii,"ax",@progbits
	.align	128
        .global         _Z6conv2dPfS_S_ii
        .type           _Z6conv2dPfS_S_ii,@function
        .size           _Z6conv2dPfS_S_ii,(.L_x_5 - _Z6conv2dPfS_S_ii)
        .other          _Z6conv2dPfS_S_ii,@"STO_CUDA_ENTRY STV_DEFAULT"
_Z6conv2dPfS_S_ii:
.text._Z6conv2dPfS_S_ii:
        /* <DEDUP_REMOVED lines=13> */
[----:B------:R-:W-:Y:S01]  /*00d0*/  VIADD R4, R6, 0xfffffffe ;  /* 0xfffffffe06047836 */ /* 0x000fe20000000000 */
[----:B------:R-:W-:Y:S01]  /*00e0*/  SHF.R.S32.HI R8, RZ, 0x1f, R6 ;  /* 0x0000001fff087819 */ /* 0x000fe20000011406 */
[----:B---3--:R-:W-:-:S03]  /*00f0*/  IMAD R13, R0, R3, RZ ;  /* 0x00000003000d7224 */ /* 0x008fc600078e02ff */
[-C--:B------:R-:W-:Y:S02]  /*0100*/  ISETP.GE.AND P1, PT, R4, R3.reuse, PT ;  /* 0x000000030400720c */ /* 0x080fe40003f26270 */
[----:B------:R-:W-:Y:S02]  /*0110*/  ISETP.GE.AND P4, PT, R0, R2, PT ;  /* 0x000000020000720c */ /* 0x000fe40003f86270 */
[C---:B------:R-:W-:Y:S02]  /*0120*/  ISETP.GE.AND P3, PT, R6.reuse, R3, PT ;  /* 0x000000030600720c */ /* 0x040fe40003f66270 */
[C---:B------:R-:W-:Y:S02]  /*0130*/  IADD3 R0, P0, PT, R6.reuse, R13, RZ ;  /* 0x0000000d06007210 */ /* 0x040fe40007f1e0ff */
[C---:B------:R-:W-:Y:S02]  /*0140*/  ISETP.GT.AND P5, PT, R6.reuse, R3, PT ;  /* 0x000000030600720c */ /* 0x040fe40003fa4270 */
[----:B------:R-:W-:-:S02]  /*0150*/  ISETP.GT.AND P1, PT, R6, 0x1, !P1 ;  /* 0x000000010600780c */ /* 0x000fc40004f24270 */
[----:B------:R-:W-:Y:S02]  /*0160*/  ISETP.GT.U32.AND P4, PT, R7, 0x1, !P4 ;  /* 0x000000010700780c */ /* 0x000fe40006784070 */
[----:B------:R-:W-:Y:S02]  /*0170*/  ISETP.GT.AND P3, PT, R6, -0x1, !P3 ;  /* 0xffffffff0600780c */ /* 0x000fe40005f64270 */
[----:B------:R-:W-:Y:S02]  /*0180*/  LEA.HI.X.SX32 R5, R13, R8, 0x1, P0 ;  /* 0x000000080d057211 */ /* 0x000fe400000f0eff */
[----:B--2---:R-:W-:Y:S02]  /*0190*/  LEA R4, P2, R0, UR6, 0x2 ;  /* 0x0000000600047c11 */ /* 0x004fe4000f8410ff */
[----:B------:R-:W-:Y:S02]  /*01a0*/  PLOP3.LUT P0, PT, P4, P1, PT, 0x80, 0x8 ;  /* 0x000000000008781c */ /* 0x000fe40002703070 */
[----:B------:R-:W-:-:S02]  /*01b0*/  ISETP.GT.AND P5, PT, R6, RZ, !P5 ;  /* 0x000000ff0600720c */ /* 0x000fc40006fa4270 */
[----:B------:R-:W-:Y:S02]  /*01c0*/  LEA.HI.X R5, R0, UR7, R5, 0x2, P2 ;  /* 0x0000000700057c11 */ /* 0x000fe400090f1405 */
[----:B------:R-:W-:Y:S02]  /*01d0*/  PLOP3.LUT P6, PT, P4, P3, PT, 0x80, 0x8 ;  /* 0x000000000008781c */ /* 0x000fe400027c7070 */
[----:B------:R-:W-:-:S05]  /*01e0*/  PLOP3.LUT P2, PT, P4, P5, PT, 0x80, 0x8 ;  /* 0x000000000008781c */ /* 0x000fca000274b070 */
[----:B------:R-:W1:Y:S01]  /*01f0*/  @P0 LDC.64 R14, c[0x0][0x388] ;  /* 0x0000e200ff0e0b82 */ /* 0x000e620000000a00 */
[----:B0-----:R-:W2:Y:S05]  /*0200*/  @P0 LDG.E R21, desc[UR4][R4.64+-0x8] ;  /* 0xfffff80404150981 */ /* 0x001eaa000c1e1900 */
[----:B------:R-:W-:Y:S02]  /*0210*/  @P6 IMAD.IADD R9, R6, 0x1, R13 ;  /* 0x0000000106096824 */ /* 0x000fe400078e020d */
[----:B------:R-:W0:Y:S01]  /*0220*/  @P6 LDC.64 R16, c[0x0][0x380] ;  /* 0x0000e000ff106b82 */ /* 0x000e220000000a00 */
[----:B------:R-:W3:Y:S07]  /*0230*/  @P2 LDG.E R12, desc[UR4][R4.64+-0x4] ;  /* 0xfffffc04040c2981 */ /* 0x000eee000c1e1900 */
[----:B------:R-:W4:Y:S08]  /*0240*/  @P2 LDC.64 R18, c[0x0][0x388] ;  /* 0x0000e200ff122b82 */ /* 0x000f300000000a00 */
[----:B------:R-:W5:Y:S01]  /*0250*/  @P6 LDC.64 R10, c[0x0][0x388] ;  /* 0x0000e200ff0a6b82 */ /* 0x000f620000000a00 */
[----:B-1----:R-:W2:Y:S01]  /*0260*/  @P0 LDG.E R0, desc[UR4][R14.64] ;  /* 0x000000040e000981 */ /* 0x002ea2000c1e1900 */
[----:B0-----:R-:W-:-:S06]  /*0270*/  @P6 IMAD.WIDE R16, R9, 0x4, R16 ;  /* 0x0000000409106825 */ /* 0x001fcc00078e0210 */
[----:B------:R-:W3:Y:S04]  /*0280*/  @P6 LDG.E R16, desc[UR4][R16.64] ;  /* 0x0000000410106981 */ /* 0x000ee8000c1e1900 */
[----:B----4-:R-:W3:Y:S04]  /*0290*/  @P2 LDG.E R18, desc[UR4][R18.64+0x4] ;  /* 0x0000040412122981 */ /* 0x010ee8000c1e1900 */
[----:B-----5:R-:W4:Y:S01]  /*02a0*/  @P6 LDG.E R10, desc[UR4][R10.64+0x8] ;  /* 0x000008040a0a6981 */ /* 0x020f22000c1e1900 */
[----:B------:R-:W-:Y:S02]  /*02b0*/  VIADD R20, R6, 0x1 ;  /* 0x0000000106147836 */ /* 0x000fe40000000000 */
[----:B------:R-:W-:-:S02]  /*02c0*/  IMAD.MOV.U32 R9, RZ, RZ, RZ ;  /* 0x000000ffff097224 */ /* 0x000fc400078e00ff */
[----:B--2---:R-:W-:Y:S01]  /*02d0*/  @P0 FFMA R9, R0, R21, RZ ;  /* 0x0000001500090223 */ /* 0x004fe200000000ff */
[-C--:B------:R-:W-:Y:S01]  /*02e0*/  ISETP.GE.AND P0, PT, R20, R3.reuse, PT ;  /* 0x000000031400720c */ /* 0x080fe20003f06270 */
[----:B------:R-:W-:Y:S02]  /*02f0*/  VIADD R0, R6, 0x2 ;  /* 0x0000000206007836 */ /* 0x000fe40000000000 */
[----:B---3--:R-:W-:Y:S01]  /*0300*/  @P2 FFMA R9, R18, R12, R9 ;  /* 0x0000000c12092223 */ /* 0x008fe20000000009 */
[----:B------:R-:W-:Y:S02]  /*0310*/  ISETP.GT.AND P2, PT, R6, -0x2, !P0 ;  /* 0xfffffffe0600780c */ /* 0x000fe40004744270 */
[----:B------:R-:W-:Y:S01]  /*0320*/  ISETP.GE.AND P0, PT, R0, R3, PT ;  /* 0x000000030000720c */ /* 0x000fe20003f06270 */
[----:B----4-:R-:W-:Y:S01]  /*0330*/  @P6 FFMA R9, R10, R16, R9 ;  /* 0x000000100a096223 */ /* 0x010fe20000000009 */
[----:B------:R-:W-:Y:S02]  /*0340*/  PLOP3.LUT P6, PT, P4, P2, PT, 0x80, 0x8 ;  /* 0x000000000008781c */ /* 0x000fe400027c5070 */
[----:B------:R-:W-:-:S04]  /*0350*/  ISETP.GT.AND P0, PT, R6, -0x3, !P0 ;  /* 0xfffffffd0600780c */ /* 0x000fc80004704270 */
[----:B------:R-:W-:-:S07]  /*0360*/  PLOP3.LUT P4, PT, P4, P0, PT, 0x80, 0x8 ;  /* 0x000000000008781c */ /* 0x000fce0002781070 */
[----:B------:R-:W0:Y:S01]  /*0370*/  @P6 LDC.64 R14, c[0x0][0x388] ;  /* 0x0000e200ff0e6b82 */ /* 0x000e220000000a00 */
[----:B------:R-:W2:Y:S05]  /*0380*/  @P6 LDG.E R0, desc[UR4][R4.64+0x4] ;  /* 0x0000040404006981 */ /* 0x000eaa000c1e1900 */
[----:B------:R1:W3:Y:S02]  /*0390*/  @P4 LDG.E R10, desc[UR4][R4.64+0x8] ;  /* 0x00000804040a4981 */ /* 0x0002e4000c1e1900 */
[----:B------:R-:W4:Y:S01]  /*03a0*/  @P4 LDC.64 R16, c[0x0][0x388] ;  /* 0x0000e200ff104b82 */ /* 0x000f220000000a00 */
[----:B------:R-:W-:-:S07]  /*03b0*/  IMAD.IADD R11, R13, 0x1, R3 ;  /* 0x000000010d0b7824 */ /* 0x000fce00078e0203 */
[----:B-1----:R-:W1:Y:S01]  /*03c0*/  LDC.64 R4, c[0x0][0x390] ;  /* 0x0000e400ff047b82 */ /* 0x002e620000000a00 */
[----:B0-----:R0:W2:Y:S04]  /*03d0*/  @P6 LDG.E R14, desc[UR4][R14.64+0xc] ;  /* 0x00000c040e0e6981 */ /* 0x0010a8000c1e1900 */
[----:B----4-:R-:W3:Y:S01]  /*03e0*/  @P4 LDG.E R16, desc[UR4][R16.64+0x10] ;  /* 0x0000100410104981 */ /* 0x010ee2000c1e1900 */
[----:B0-----:R-:W-:Y:S02]  /*03f0*/  IMAD R15, R7, R3, RZ ;  /* 0x00000003070f7224 */ /* 0x001fe400078e02ff */
[----:B--2---:R-:W-:Y:S01]  /*0400*/  @P6 FFMA R9, R14, R0, R9 ;  /* 0x000000000e096223 */ /* 0x004fe20000000009 */
[----:B------:R-:W-:-:S04]  /*0410*/  IADD3 R0, P6, PT, R6, R11, RZ ;  /* 0x0000000b06007210 */ /* 0x000fc80007fde0ff */
[----:B------:R-:W-:Y:S01]  /*0420*/  LEA.HI.X.SX32 R13, R11, R8, 0x1, P6 ;  /* 0x000000080b0d7211 */ /* 0x000fe200030f0eff */
[----:B---3--:R-:W-:Y:S01]  /*0430*/  @P4 FFMA R9, R16, R10, R9 ;  /* 0x0000000a10094223 */ /* 0x008fe20000000009 */
[C---:B------:R-:W-:Y:S02]  /*0440*/  ISETP.GT.AND P4, PT, R7.reuse, R2, PT ;  /* 0x000000020700720c */ /* 0x040fe40003f84270 */
[C---:B------:R-:W-:Y:S02]  /*0450*/  LEA R12, P6, R0.reuse, UR6, 0x2 ;  /* 0x00000006000c7c11 */ /* 0x040fe4000f8c10ff */
[----:B------:R-:W-:Y:S02]  /*0460*/  ISETP.NE.AND P4, PT, R7, RZ, !P4 ;  /* 0x000000ff0700720c */ /* 0x000fe40006785270 */
[----:B------:R-:W-:Y:S02]  /*0470*/  LEA.HI.X R13, R0, UR7, R13, 0x2, P6 ;  /* 0x00000007000d7c11 */ /* 0x000fe4000b0f140d */
[----:B------:R-:W-:-:S13]  /*0480*/  PLOP3.LUT P6, PT, P4, P1, PT, 0x80, 0x8 ;  /* 0x000000000008781c */ /* 0x000fda00027c3070 */
[----:B------:R-:W0:Y:S01]  /*0490*/  @P6 LDC.64 R20, c[0x0][0x388] ;  /* 0x0000e200ff146b82 */ /* 0x000e220000000a00 */
[----:B------:R-:W-:Y:S01]  /*04a0*/  IMAD.IADD R0, R6, 0x1, R15 ;  /* 0x0000000106007824 */ /* 0x000fe200078e020f */
[----:B------:R-:W-:-:S03]  /*04b0*/  PLOP3.LUT P5, PT, P4, P5, PT, 0x80, 0x8 ;  /* 0x000000000008781c */ /* 0x000fc600027ab070 */
[----:B-1----:R-:W-:-:S05]  /*04c0*/  IMAD.WIDE R4, R0, 0x4, R4 ;  /* 0x0000000400047825 */ /* 0x002fca00078e0204 */
[----:B------:R1:W-:Y:S04]  /*04d0*/  STG.E desc[UR4][R4.64], R9 ;  /* 0x0000000904007986 */ /* 0x0003e8000c101904 */
[----:B------:R-:W1:Y:S01]  /*04e0*/  @P6 LDG.E R10, desc[UR4][R12.64+-0x8] ;  /* 0xfffff8040c0a6981 */ /* 0x000e62000c1e1900 */
[----:B------:R-:W2:Y:S03]  /*04f0*/  @P5 LDC.64 R22, c[0x0][0x388] ;  /* 0x0000e200ff165b82 */ /* 0x000ea60000000a00 */
[----:B------:R-:W3:Y:S04]  /*0500*/  @P5 LDG.E R14, desc[UR4][R12.64+-0x4] ;  /* 0xfffffc040c0e5981 */ /* 0x000ee8000c1e1900 */
[----:B0-----:R-:W1:Y:S04]  /*0510*/  @P6 LDG.E R20, desc[UR4][R20.64+0x14] ;  /* 0x0000140414146981 */ /* 0x001e68000c1e1900 */
[----:B--2---:R-:W3:Y:S01]  /*0520*/  @P5 LDG.E R22, desc[UR4][R22.64+0x18] ;  /* 0x0000180416165981 */ /* 0x004ee2000c1e1900 */
[----:B-1----:R-:W-:Y:S01]  /*0530*/  @P6 FFMA R9, R20, R10, R9 ;  /* 0x0000000a14096223 */ /* 0x002fe20000000009 */
[----:B------:R-:W-:-:S13]  /*0540*/  PLOP3.LUT P6, PT, P4, P3, PT, 0x80, 0x8 ;  /* 0x000000000008781c */ /* 0x000fda00027c7070 */
[----:B------:R-:W0:Y:S08]  /*0550*/  @P6 LDC.64 R18, c[0x0][0x380] ;  /* 0x0000e000ff126b82 */ /* 0x000e300000000a00 */
[----:B------:R-:W1:Y:S01]  /*0560*/  @P6 LDC.64 R16, c[0x0][0x388] ;  /* 0x0000e200ff106b82 */ /* 0x000e620000000a00 */
[----:B---3--:R-:W-:Y:S01]  /*0570*/  @P5 FFMA R9, R22, R14, R9 ;  /* 0x0000000e16095223 */ /* 0x008fe20000000009 */
[----:B------:R-:W-:Y:S01]  /*0580*/  PLOP3.LUT P5, PT, P4, P2, PT, 0x80, 0x8 ;  /* 0x000000000008781c */ /* 0x000fe200027a5070 */
[----:B------:R-:W-:Y:S01]  /*0590*/  @P6 IMAD.IADD R25, R6, 0x1, R11 ;  /* 0x0000000106196824 */ /* 0x000fe200078e020b */
[----:B------:R-:W-:-:S11]  /*05a0*/  PLOP3.LUT P4, PT, P4, P0, PT, 0x80, 0x8 ;  /* 0x000000000008781c */ /* 0x000fd60002781070 */
[----:B------:R-:W2:Y:S01]  /*05b0*/  @P5 LDG.E R10, desc[UR4][R12.64+0x4] ;  /* 0x000004040c0a5981 */ /* 0x000ea2000c1e1900 */
[----:B0-----:R-:W-:Y:S02]  /*05c0*/  @P6 IMAD.WIDE R24, R25, 0x4, R18 ;  /* 0x0000000419186825 */ /* 0x001fe400078e0212 */
[----:B------:R-:W0:Y:S01]  /*05d0*/  @P5 LDC.64 R18, c[0x0][0x388] ;  /* 0x0000e200ff125b82 */ /* 0x000e220000000a00 */
[----:B------:R-:W3:Y:S04]  /*05e0*/  @P4 LDG.E R26, desc[UR4][R12.64+0x8] ;  /* 0x000008040c1a4981 */ /* 0x000ee8000c1e1900 */
[----:B------:R-:W4:Y:S04]  /*05f0*/  @P6 LDG.E R24, desc[UR4][R24.64] ;  /* 0x0000000418186981 */ /* 0x000f28000c1e1900 */
[----:B-1----:R-:W4:Y:S01]  /*0600*/  @P6 LDG.E R16, desc[UR4][R16.64+0x1c] ;  /* 0x00001c0410106981 */ /* 0x002f22000c1e1900 */
[----:B------:R-:W1:Y:S03]  /*0610*/  @P4 LDC.64 R20, c[0x0][0x388] ;  /* 0x0000e200ff144b82 */ /* 0x000e660000000a00 */
[----:B0-----:R-:W2:Y:S04]  /*0620*/  @P5 LDG.E R18, desc[UR4][R18.64+0x20] ;  /* 0x0000200412125981 */ /* 0x001ea8000c1e1900 */
[----:B-1----:R-:W3:Y:S01]  /*0630*/  @P4 LDG.E R20, desc[UR4][R20.64+0x24] ;  /* 0x0000240414144981 */ /* 0x002ee2000c1e1900 */
[----:B----4-:R-:W-:Y:S01]  /*0640*/  @P6 FFMA R9, R16, R24, R9 ;  /* 0x0000001810096223 */ /* 0x010fe20000000009 */
[----:B------:R-:W-:-:S13]  /*0650*/  ISETP.GE.OR P6, PT, R7, R2, !P1 ;  /* 0x000000020700720c */ /* 0x000fda0004fc6670 */
[----:B------:R-:W0:Y:S01]  /*0660*/  @!P6 LDC.64 R22, c[0x0][0x388] ;  /* 0x0000e200ff16eb82 */ /* 0x000e220000000a00 */
[----:B--2---:R-:W-:Y:S01]  /*0670*/  @P5 FFMA R9, R18, R10, R9 ;  /* 0x0000000a12095223 */ /* 0x004fe20000000009 */
[----:B------:R-:W-:-:S04]  /*0680*/  IADD3 R10, P5, PT, R6, R15, RZ ;  /* 0x0000000f060a7210 */ /* 0x000fc80007fbe0ff */
[----:B------:R-:W-:Y:S02]  /*0690*/  LEA.HI.X.SX32 R15, R15, R8, 0x1, P5 ;  /* 0x000000080f0f7211 */ /* 0x000fe400028f0eff */
[----:B------:R-:W-:Y:S01]  /*06a0*/  LEA R14, P5, R10, UR6, 0x2 ;  /* 0x000000060a0e7c11 */ /* 0x000fe2000f8a10ff */
[----:B---3--:R-:W-:-:S03]  /*06b0*/  @P4 FFMA R9, R20, R26, R9 ;  /* 0x0000001a14094223 */ /* 0x008fc60000000009 */
[----:B------:R-:W-:Y:S02]  /*06c0*/  LEA.HI.X R15, R10, UR7, R15, 0x2, P5 ;  /* 0x000000070a0f7c11 */ /* 0x000fe4000a8f140f */
[----:B------:R1:W-:Y:S04]  /*06d0*/  STG.E desc[UR4][R4.64], R9 ;  /* 0x0000000904007986 */ /* 0x0003e8000c101904 */
[----:B------:R-:W1:Y:S04]  /*06e0*/  @!P6 LDG.E R10, desc[UR4][R14.64+-0x8] ;  /* 0xfffff8040e0ae981 */ /* 0x000e68000c1e1900 */
[----:B0-----:R-:W1:Y:S01]  /*06f0*/  @!P6 LDG.E R22, desc[UR4][R22.64+0x28] ;  /* 0x000028041616e981 */ /* 0x001e62000c1e1900 */
[----:B------:R-:W-:-:S04]  /*0700*/  ISETP.GT.AND P4, PT, R6, R3, PT ;  /* 0x000000030600720c */ /* 0x000fc80003f84270 */
[----:B------:R-:W-:-:S04]  /*0710*/  ISETP.LT.OR P4, PT, R6, 0x1, P4 ;  /* 0x000000010600780c */ /* 0x000fc80002781670 */
[----:B------:R-:W-:-:S13]  /*0720*/  ISETP.GE.OR P5, PT, R7, R2, P4 ;  /* 0x000000020700720c */ /* 0x000fda00027a6670 */
[----:B------:R-:W0:Y:S02]  /*0730*/  @!P5 LDC.64 R18, c[0x0][0x388] ;  /* 0x0000e200ff12db82 */ /* 0x000e240000000a00 */
[----:B0-----:R-:W2:Y:S01]  /*0740*/  @!P5 LDG.E R18, desc[UR4][R18.64+0x2c] ;  /* 0x00002c041212d981 */ /* 0x001ea2000c1e1900 */
[----:B-1----:R-:W-:Y:S01]  /*0750*/  @!P6 FFMA R9, R22, R10, R9 ;  /* 0x0000000a1609e223 */ /* 0x002fe20000000009 */
[----:B------:R-:W-:Y:S02]  /*0760*/  ISETP.GE.OR P6, PT, R7, R2, !P3 ;  /* 0x000000020700720c */ /* 0x000fe40005fc6670 */
[----:B------:R-:W2:Y:S11]  /*0770*/  @!P5 LDG.E R10, desc[UR4][R14.64+-0x4] ;  /* 0xfffffc040e0ad981 */ /* 0x000eb6000c1e1900 */
[----:B------:R-:W0:Y:S08]  /*0780*/  @!P6 LDC.64 R16, c[0x0][0x380] ;  /* 0x0000e000ff10eb82 */ /* 0x000e300000000a00 */
[----:B------:R-:W1:Y:S01]  /*0790*/  @!P6 LDC.64 R12, c[0x0][0x388] ;  /* 0x0000e200ff0ceb82 */ /* 0x000e620000000a00 */
[----:B0-----:R-:W-:-:S06]  /*07a0*/  @!P6 IMAD.WIDE R16, R0, 0x4, R16 ;  /* 0x000000040010e825 */ /* 0x001fcc00078e0210 */
[----:B------:R-:W3:Y:S04]  /*07b0*/  @!P6 LDG.E R16, desc[UR4][R16.64] ;  /* 0x000000041010e981 */ /* 0x000ee8000c1e1900 */
[----:B-1----:R-:W3:Y:S01]  /*07c0*/  @!P6 LDG.E R12, desc[UR4][R12.64+0x30] ;  /* 0x000030040c0ce981 */ /* 0x002ee2000c1e1900 */
[----:B--2---:R-:W-:Y:S01]  /*07d0*/  @!P5 FFMA R9, R18, R10, R9 ;  /* 0x0000000a1209d223 */ /* 0x004fe20000000009 */
[----:B------:R-:W-:-:S13]  /*07e0*/  ISETP.GE.OR P5, PT, R7, R2, !P2 ;  /* 0x000000020700720c */ /* 0x000fda00057a6670 */
[----:B------:R-:W0:Y:S01]  /*07f0*/  @!P5 LDC.64 R22, c[0x0][0x388] ;  /* 0x0000e200ff16db82 */ /* 0x000e220000000a00 */
[----:B------:R-:W2:Y:S04]  /*0800*/  @!P5 LDG.E R10, desc[UR4][R14.64+0x4] ;  /* 0x000004040e0ad981 */ /* 0x000ea8000c1e1900 */
[----:B0-----:R-:W2:Y:S01]  /*0810*/  @!P5 LDG.E R22, desc[UR4][R22.64+0x34] ;  /* 0x000034041616d981 */ /* 0x001ea2000c1e1900 */
[----:B---3--:R-:W-:Y:S01]  /*0820*/  @!P6 FFMA R9, R12, R16, R9 ;  /* 0x000000100c09e223 */ /* 0x008fe20000000009 */
[----:B------:R-:W-:-:S13]  /*0830*/  ISETP.GE.OR P6, PT, R7, R2, !P0 ;  /* 0x000000020700720c */ /* 0x000fda00047c6670 */
[----:B------:R-:W0:Y:S01]  /*0840*/  @!P6 LDC.64 R24, c[0x0][0x388] ;  /* 0x0000e200ff18eb82 */ /* 0x000e220000000a00 */
[----:B------:R-:W3:Y:S04]  /*0850*/  @!P6 LDG.E R18, desc[UR4][R14.64+0x8] ;  /* 0x000008040e12e981 */ /* 0x000ee8000c1e1900 */
[----:B0-----:R-:W3:Y:S01]  /*0860*/  @!P6 LDG.E R24, desc[UR4][R24.64+0x38] ;  /* 0x000038041818e981 */ /* 0x001ee2000c1e1900 */
[----:B------:R-:W-:Y:S02]  /*0870*/  VIADD R17, R7, 0x1 ;  /* 0x0000000107117836 */ /* 0x000fe40000000000 */
[----:B------:R-:W-:Y:S02]  /*0880*/  IMAD R13, R3, 0x2, R11 ;  /* 0x00000002030d7824 */ /* 0x000fe400078e020b */
[----:B--2---:R-:W-:Y:S01]  /*0890*/  @!P5 FFMA R9, R22, R10, R9 ;  /* 0x0000000a1609d223 */ /* 0x004fe20000000009 */
[----:B------:R-:W-:-:S13]  /*08a0*/  ISETP.GE.OR P5, PT, R17, R2, !P1 ;  /* 0x000000021100720c */ /* 0x000fda0004fa6670 */
[----:B------:R-:W0:Y:S01]  /*08b0*/  @!P5 LDC.64 R20, c[0x0][0x388] ;  /* 0x0000e200ff14db82 */ /* 0x000e220000000a00 */
[----:B---3--:R-:W-:Y:S01]  /*08c0*/  @!P6 FFMA R9, R24, R18, R9 ;  /* 0x000000121809e223 */ /* 0x008fe20000000009 */
[----:B------:R-:W-:-:S04]  /*08d0*/  IADD3 R11, P6, PT, R6, R13, RZ ;  /* 0x0000000d060b7210 */ /* 0x000fc80007fde0ff */
[----:B------:R-:W-:Y:S02]  /*08e0*/  LEA.HI.X.SX32 R12, R13, R8, 0x1, P6 ;  /* 0x000000080d0c7211 */ /* 0x000fe400030f0eff */
[----:B------:R-:W-:-:S04]  /*08f0*/  LEA R10, P6, R11, UR6, 0x2 ;  /* 0x000000060b0a7c11 */ /* 0x000fc8000f8c10ff */
[----:B------:R-:W-:Y:S01]  /*0900*/  LEA.HI.X R11, R11, UR7, R12, 0x2, P6 ;  /* 0x000000070b0b7c11 */ /* 0x000fe2000b0f140c */
[----:B------:R1:W-:Y:S04]  /*0910*/  STG.E desc[UR4][R4.64], R9 ;  /* 0x0000000904007986 */ /* 0x0003e8000c101904 */
[----:B0-----:R-:W1:Y:S04]  /*0920*/  @!P5 LDG.E R20, desc[UR4][R20.64+0x3c] ;  /* 0x00003c041414d981 */ /* 0x001e68000c1e1900 */
[----:B------:R-:W1:Y:S01]  /*0930*/  @!P5 LDG.E R12, desc[UR4][R10.64+-0x8] ;  /* 0xfffff8040a0cd981 */ /* 0x000e62000c1e1900 */
[----:B------:R-:W-:-:S13]  /*0940*/  ISETP.GE.OR P6, PT, R17, R2, P4 ;  /* 0x000000021100720c */ /* 0x000fda00027c6670 */
[----:B------:R-:W0:Y:S02]  /*0950*/  @!P6 LDC.64 R22, c[0x0][0x388] ;  /* 0x0000e200ff16eb82 */ /* 0x000e240000000a00 */
[----:B0-----:R-:W2:Y:S01]  /*0960*/  @!P6 LDG.E R22, desc[UR4][R22.64+0x40] ;  /* 0x000040041616e981 */ /* 0x001ea2000c1e1900 */
[----:B-1----:R-:W-:Y:S01]  /*0970*/  @!P5 FFMA R9, R20, R12, R9 ;  /* 0x0000000c1409d223 */ /* 0x002fe20000000009 */
[----:B------:R-:W-:-:S13]  /*0980*/  ISETP.GE.OR P5, PT, R17, R2, !P3 ;  /* 0x000000021100720c */ /* 0x000fda0005fa6670 */
[----:B------:R-:W0:Y:S08]  /*0990*/  @!P5 LDC.64 R18, c[0x0][0x380] ;  /* 0x0000e000ff12db82 */ /* 0x000e300000000a00 */
[----:B------:R-:W1:Y:S01]  /*09a0*/  @!P5 LDC.64 R14, c[0x0][0x388] ;  /* 0x0000e200ff0edb82 */ /* 0x000e620000000a00 */
[----:B------:R-:W-:Y:S02]  /*09b0*/  @!P5 IMAD.IADD R25, R0, 0x1, R3 ;  /* 0x000000010019d824 */ /* 0x000fe400078e0203 */
[----:B------:R-:W2:Y:S02]  /*09c0*/  @!P6 LDG.E R0, desc[UR4][R10.64+-0x4] ;  /* 0xfffffc040a00e981 */ /* 0x000ea4000c1e1900 */
[----:B0-----:R-:W-:-:S06]  /*09d0*/  @!P5 IMAD.WIDE R18, R25, 0x4, R18 ;  /* 0x000000041912d825 */ /* 0x001fcc00078e0212 */
[----:B------:R-:W3:Y:S04]  /*09e0*/  @!P5 LDG.E R18, desc[UR4][R18.64] ;  /* 0x000000041212d981 */ /* 0x000ee8000c1e1900 */
[----:B-1----:R-:W3:Y:S01]  /*09f0*/  @!P5 LDG.E R14, desc[UR4][R14.64+0x44] ;  /* 0x000044040e0ed981 */ /* 0x002ee2000c1e1900 */
[----:B--2---:R-:W-:Y:S01]  /*0a00*/  @!P6 FFMA R9, R22, R0, R9 ;  /* 0x000000001609e223 */ /* 0x004fe20000000009 */
[----:B------:R-:W-:-:S03]  /*0a10*/  ISETP.GE.OR P6, PT, R17, R2, !P2 ;  /* 0x000000021100720c */ /* 0x000fc600057c6670 */
[----:B---3--:R-:W-:Y:S01]  /*0a20*/  @!P5 FFMA R9, R14, R18, R9 ;  /* 0x000000120e09d223 */ /* 0x008fe20000000009 */
[----:B------:R-:W-:-:S09]  /*0a30*/  ISETP.GE.OR P5, PT, R17, R2, !P0 ;  /* 0x000000021100720c */ /* 0x000fd200047a6670 */
[----:B------:R-:W0:Y:S01]  /*0a40*/  @!P6 LDC.64 R20, c[0x0][0x388] ;  /* 0x0000e200ff14eb82 */ /* 0x000e220000000a00 */
[----:B------:R-:W2:Y:S07]  /*0a50*/  @!P6 LDG.E R0, desc[UR4][R10.64+0x4] ;  /* 0x000004040a00e981 */ /* 0x000eae000c1e1900 */
[----:B------:R-:W1:Y:S01]  /*0a60*/  @!P5 LDC.64 R24, c[0x0][0x388] ;  /* 0x0000e200ff18db82 */ /* 0x000e620000000a00 */
[----:B------:R3:W4:Y:S04]  /*0a70*/  @!P5 LDG.E R12, desc[UR4][R10.64+0x8] ;  /* 0x000008040a0cd981 */ /* 0x000728000c1e1900 */
[----:B0-----:R-:W2:Y:S04]  /*0a80*/  @!P6 LDG.E R20, desc[UR4][R20.64+0x48] ;  /* 0x000048041414e981 */ /* 0x001ea8000c1e1900 */
[----:B-1----:R-:W4:Y:S01]  /*0a90*/  @!P5 LDG.E R24, desc[UR4][R24.64+0x4c] ;  /* 0x00004c041818d981 */ /* 0x002f22000c1e1900 */
[----:B------:R-:W-:-:S05]  /*0aa0*/  VIADD R7, R7, 0x2 ;  /* 0x0000000207077836 */ /* 0x000fca0000000000 */
[CC--:B------:R-:W-:Y:S02]  /*0ab0*/  ISETP.GE.OR P1, PT, R7.reuse, R2.reuse, !P1 ;  /* 0x000000020700720c */ /* 0x0c0fe40004f26670 */
[CC--:B------:R-:W-:Y:S02]  /*0ac0*/  ISETP.GE.OR P3, PT, R7.reuse, R2.reuse, !P3 ;  /* 0x000000020700720c */ /* 0x0c0fe40005f66670 */
[CC--:B------:R-:W-:Y:S02]  /*0ad0*/  ISETP.GE.OR P4, PT, R7.reuse, R2.reuse, P4 ;  /* 0x000000020700720c */ /* 0x0c0fe40002786670 */
[CC--:B------:R-:W-:Y:S02]  /*0ae0*/  ISETP.GE.OR P2, PT, R7.reuse, R2.reuse, !P2 ;  /* 0x000000020700720c */ /* 0x0c0fe40005746670 */
[----:B------:R-:W-:-:S05]  /*0af0*/  ISETP.GE.OR P0, PT, R7, R2, !P0 ;  /* 0x000000020700720c */ /* 0x000fca0004706670 */
[----:B------:R-:W0:Y:S01]  /*0b00*/  @!P1 LDC.64 R16, c[0x0][0x388] ;  /* 0x0000e200ff109b82 */ /* 0x000e220000000a00 */
[----:B------:R-:W-:-:S07]  /*0b10*/  IMAD.IADD R7, R13, 0x1, R3 ;  /* 0x000000010d077824 */ /* 0x000fce00078e0203 */
[----:B------:R-:W1:Y:S08]  /*0b20*/  @!P3 LDC.64 R18, c[0x0][0x380] ;  /* 0x0000e000ff12bb82 */ /* 0x000e700000000a00 */
[----:B------:R-:W5:Y:S08]  /*0b30*/  @!P4 LDC.64 R14, c[0x0][0x388] ;  /* 0x0000e200ff0ecb82 */ /* 0x000f700000000a00 */
[----:B------:R-:W5:Y:S08]  /*0b40*/  @!P3 LDC.64 R2, c[0x0][0x388] ;  /* 0x0000e200ff02bb82 */ /* 0x000f700000000a00 */
[----:B---3--:R-:W3:Y:S01]  /*0b50*/  @!P2 LDC.64 R10, c[0x0][0x388] ;  /* 0x0000e200ff0aab82 */ /* 0x008ee20000000a00 */
[----:B--2---:R-:W-:Y:S01]  /*0b60*/  @!P6 FFMA R9, R20, R0, R9 ;  /* 0x000000001409e223 */ /* 0x004fe20000000009 */
[----:B------:R-:W-:-:S04]  /*0b70*/  IADD3 R0, P6, PT, R6, R7, RZ ;  /* 0x0000000706007210 */ /* 0x000fc80007fde0ff */
[----:B------:R-:W-:Y:S01]  /*0b80*/  LEA.HI.X.SX32 R21, R7, R8, 0x1, P6 ;  /* 0x0000000807157211 */ /* 0x000fe200030f0eff */
[----:B----4-:R-:W-:Y:S01]  /*0b90*/  @!P5 FFMA R9, R24, R12, R9 ;  /* 0x0000000c1809d223 */ /* 0x010fe20000000009 */
[C---:B------:R-:W-:Y:S01]  /*0ba0*/  LEA R20, P5, R0.reuse, UR6, 0x2 ;  /* 0x0000000600147c11 */ /* 0x040fe2000f8a10ff */
[----:B------:R-:W2:Y:S03]  /*0bb0*/  @!P0 LDC.64 R12, c[0x0][0x388] ;  /* 0x0000e200ff0c8b82 */ /* 0x000ea60000000a00 */
[----:B------:R-:W-:Y:S01]  /*0bc0*/  LEA.HI.X R21, R0, UR7, R21, 0x2, P5 ;  /* 0x0000000700157c11 */ /* 0x000fe2000a8f1415 */
[----:B------:R-:W-:Y:S01]  /*0bd0*/  @!P3 IMAD.IADD R7, R6, 0x1, R7 ;  /* 0x000000010607b824 */ /* 0x000fe200078e0207 */
[----:B------:R4:W-:Y:S04]  /*0be0*/  STG.E desc[UR4][R4.64], R9 ;  /* 0x0000000904007986 */ /* 0x0009e8000c101904 */
[----:B0-----:R-:W4:Y:S01]  /*0bf0*/  @!P1 LDG.E R16, desc[UR4][R16.64+0x50] ;  /* 0x0000500410109981 */ /* 0x001f22000c1e1900 */
[----:B-1----:R-:W-:-:S03]  /*0c00*/  @!P3 IMAD.WIDE R18, R7, 0x4, R18 ;  /* 0x000000040712b825 */ /* 0x002fc600078e0212 */
[----:B------:R-:W4:Y:S04]  /*0c10*/  @!P1 LDG.E R0, desc[UR4][R20.64+-0x8] ;  /* 0xfffff80414009981 */ /* 0x000f28000c1e1900 */
[----:B-----5:R-:W5:Y:S04]  /*0c20*/  @!P4 LDG.E R14, desc[UR4][R14.64+0x54] ;  /* 0x000054040e0ec981 */ /* 0x020f68000c1e1900 */
[----:B------:R-:W5:Y:S04]  /*0c30*/  @!P4 LDG.E R6, desc[UR4][R20.64+-0x4] ;  /* 0xfffffc041406c981 */ /* 0x000f68000c1e1900 */
[----:B------:R-:W5:Y:S04]  /*0c40*/  @!P3 LDG.E R18, desc[UR4][R18.64] ;  /* 0x000000041212b981 */ /* 0x000f68000c1e1900 */
[----:B------:R-:W5:Y:S04]  /*0c50*/  @!P3 LDG.E R2, desc[UR4][R2.64+0x58] ;  /* 0x000058040202b981 */ /* 0x000f68000c1e1900 */
[----:B---3--:R-:W3:Y:S04]  /*0c60*/  @!P2 LDG.E R10, desc[UR4][R10.64+0x5c] ;  /* 0x00005c040a0aa981 */ /* 0x008ee8000c1e1900 */
[----:B------:R-:W3:Y:S04]  /*0c70*/  @!P2 LDG.E R7, desc[UR4][R20.64+0x4] ;  /* 0x000004041407a981 */ /* 0x000ee8000c1e1900 */
[----:B------:R-:W3:Y:S04]  /*0c80*/  @!P0 LDG.E R8, desc[UR4][R20.64+0x8] ;  /* 0x0000080414088981 */ /* 0x000ee8000c1e1900 */
[----:B--2---:R-:W2:Y:S01]  /*0c90*/  @!P0 LDG.E R12, desc[UR4][R12.64+0x60] ;  /* 0x000060040c0c8981 */ /* 0x004ea2000c1e1900 */
[----:B----4-:R-:W-:-:S04]  /*0ca0*/  @!P1 FFMA R9, R16, R0, R9 ;  /* 0x0000000010099223 */ /* 0x010fc80000000009 */
[----:B-----5:R-:W-:-:S04]  /*0cb0*/  @!P4 FFMA R9, R14, R6, R9 ;  /* 0x000000060e09c223 */ /* 0x020fc80000000009 */
[----:B------:R-:W-:-:S04]  /*0cc0*/  @!P3 FFMA R9, R2, R18, R9 ;  /* 0x000000120209b223 */ /* 0x000fc80000000009 */
[----:B---3--:R-:W-:-:S04]  /*0cd0*/  @!P2 FFMA R9, R10, R7, R9 ;  /* 0x000000070a09a223 */ /* 0x008fc80000000009 */
[----:B--2---:R-:W-:-:S05]  /*0ce0*/  @!P0 FFMA R9, R12, R8, R9 ;  /* 0x000000080c098223 */ /* 0x004fca0000000009 */
[----:B------:R-:W-:Y:S01]  /*0cf0*/  STG.E desc[UR4][R4.64], R9 ;  /* 0x0000000904007986 */ /* 0x000fe2000c101904 */
[----:B------:R-:W-:Y:S05]  /*0d00*/  EXIT ;  /* 0x000000000000794d */ /* 0x000fea0003800000 */
.L_x_2:
        /* <DEDUP_REMOVED lines=15> */
.L_x_5:


//--------------------- .nv.shared._Z41conv2d_with_constant_memory_shared_memoryPfS_ii --------------------------
	.section	.nv.shared._Z41conv2d_with_constant_memory_shared_memoryPfS_ii,"aw",@nobits
	.sectionflags	@""
	.align	4
.nv.shared._Z41conv2d_with_constant_memory_shared_memoryPfS_ii:
	.zero		5248


//--------------------- .nv.shared.reserved.0     --------------------------
	.section	.nv.shared.reserved.0,"aw",@nobits
	.weak		__nv_reservedSMEM_offset_0_alias
	.size		__nv_reservedSMEM_offset_0_alias, 0, 64
	.other		__nv_reservedSMEM_offset_0_alias,@"STO_CUDA_RESERVED_SHARED STV_DEFAULT"
__nv_reservedSMEM_offset_0_alias:
	.zero		0
	.zero		64


//--------------------- .nv.constant0._Z41conv2d_with_constant_memory_shared_memoryPfS_ii --------------------------
	.section	.nv.constant0._Z41conv2d_with_constant_memory_shared_memoryPfS_ii,"a",@progbits
	.sectionflags	@""
	.align	4
.nv.constant0._Z41conv2d_with_constant_memory_shared_memoryPfS_ii:
	.zero		920


//--------------------- .nv.constant0._Z27conv2d_with_constant_memoryPfS_ii --------------------------
	.section	.nv.constant0._Z27conv2d_with_constant_memoryPfS_ii,"a",@progbits
	.sectionflags	@""
	.align	4
.nv.constant0._Z27conv2d_with_constant_memoryPfS_ii:
	.zero		920


//--------------------- .nv.constant0._Z6conv2dPfS_S_ii --------------------------
	.section	.nv.constant0._Z6conv2dPfS_S_ii,"a",@progbits
	.sectionflags	@""
	.align	4
.nv.constant0._Z6conv2dPfS_S_ii:
	.zero		928


//--------------------- SYMBOLS --------------------------

	.type		.nv.reservedSmem.offset0,@object
	.size		.nv.reservedSmem.offset0,0x4
	.type		.nv.reservedSmem.cap,@object
	.size		.nv.reservedSmem.cap,0x4
